	.headerflags	@"EF_CUDA_TEXMODE_UNIFIED EF_CUDA_64BIT_ADDRESS EF_CUDA_SM86 EF_CUDA_VIRTUAL_SM(EF_CUDA_SM86)"
	.elftype	@"ET_REL"


//--------------------- .nv.info                  --------------------------
	.section	.nv.info,"",@"SHT_CUDA_INFO"
	.align	4


	//----- nvinfo : EIATTR_REGCOUNT
	.align		4
        /*0000*/ 	.byte	0x04, 0x2f
        /*0002*/ 	.short	(.L_3 - .L_2)
	.align		4
.L_2:
        /*0004*/ 	.word	index@(_Z3NTTPjjjPKj)
        /*0008*/ 	.word	0x00000074


	//----- nvinfo : EIATTR_MAX_STACK_SIZE
	.align		4
.L_3:
        /*000c*/ 	.byte	0x04, 0x23
        /*000e*/ 	.short	(.L_5 - .L_4)
	.align		4
.L_4:
        /*0010*/ 	.word	index@(_Z3NTTPjjjPKj)
        /*0014*/ 	.word	0x00000000


	//----- nvinfo : EIATTR_FRAME_SIZE
	.align		4
.L_5:
        /*0018*/ 	.byte	0x04, 0x11
        /*001a*/ 	.short	(.L_7 - .L_6)
	.align		4
.L_6:
        /*001c*/ 	.word	index@(_Z3NTTPjjjPKj)
        /*0020*/ 	.word	0x00000000


	//----- nvinfo : EIATTR_REGCOUNT
	.align		4
.L_7:
        /*0024*/ 	.byte	0x04, 0x2f
        /*0026*/ 	.short	(.L_9 - .L_8)
	.align		4
.L_8:
        /*0028*/ 	.word	index@(_Z5NTTQ1PjPKj)
        /*002c*/ 	.word	0x00000028


	//----- nvinfo : EIATTR_MAX_STACK_SIZE
	.align		4
.L_9:
        /*0030*/ 	.byte	0x04, 0x23
        /*0032*/ 	.short	(.L_11 - .L_10)
	.align		4
.L_10:
        /*0034*/ 	.word	index@(_Z5NTTQ1PjPKj)
        /*0038*/ 	.word	0x00000000


	//----- nvinfo : EIATTR_FRAME_SIZE
	.align		4
.L_11:
        /*003c*/ 	.byte	0x04, 0x11
        /*003e*/ 	.short	(.L_13 - .L_12)
	.align		4
.L_12:
        /*0040*/ 	.word	index@(_Z5NTTQ1PjPKj)
        /*0044*/ 	.word	0x00000000


	//----- nvinfo : EIATTR_REGCOUNT
	.align		4
.L_13:
        /*0048*/ 	.byte	0x04, 0x2f
        /*004a*/ 	.short	(.L_15 - .L_14)
	.align		4
.L_14:
        /*004c*/ 	.word	index@(_Z4INTTPjjjPKj)
        /*0050*/ 	.word	0x00000030


	//----- nvinfo : EIATTR_MAX_STACK_SIZE
	.align		4
.L_15:
        /*0054*/ 	.byte	0x04, 0x23
        /*0056*/ 	.short	(.L_17 - .L_16)
	.align		4
.L_16:
        /*0058*/ 	.word	index@(_Z4INTTPjjjPKj)
        /*005c*/ 	.word	0x00000000


	//----- nvinfo : EIATTR_FRAME_SIZE
	.align		4
.L_17:
        /*0060*/ 	.byte	0x04, 0x11
        /*0062*/ 	.short	(.L_19 - .L_18)
	.align		4
.L_18:
        /*0064*/ 	.word	index@(_Z4INTTPjjjPKj)
        /*0068*/ 	.word	0x00000000
.L_19:


//--------------------- .nv.info._Z4INTTPjjjPKj   --------------------------
	.section	.nv.info._Z4INTTPjjjPKj,"",@"SHT_CUDA_INFO"
	.align	4


	//----- nvinfo : EIATTR_CUDA_API_VERSION
	.align		4
        /*0000*/ 	.byte	0x04, 0x37
        /*0002*/ 	.short	(.L_21 - .L_20)
.L_20:
        /*0004*/ 	.word	0x00000074


	//----- nvinfo : EIATTR_SW2861232_WAR
	.align		4
.L_21:
        /*0008*/ 	.byte	0x01, 0x35
	.zero		2


	//----- nvinfo : EIATTR_PARAM_CBANK
	.align		4
        /*000c*/ 	.byte	0x04, 0x0a
        /*000e*/ 	.short	(.L_23 - .L_22)
	.align		4
.L_22:
        /*0010*/ 	.word	index@(.nv.constant0._Z4INTTPjjjPKj)
        /*0014*/ 	.short	0x0160
        /*0016*/ 	.short	0x0018


	//----- nvinfo : EIATTR_CBANK_PARAM_SIZE
	.align		4
.L_23:
        /*0018*/ 	.byte	0x03, 0x19
        /*001a*/ 	.short	0x0018


	//----- nvinfo : EIATTR_KPARAM_INFO
	.align		4
        /*001c*/ 	.byte	0x04, 0x17
        /*001e*/ 	.short	(.L_25 - .L_24)
.L_24:
        /*0020*/ 	.word	0x00000000
        /*0024*/ 	.short	0x0003
        /*0026*/ 	.short	0x0010
        /*0028*/ 	.byte	0x00, 0xf0, 0x21, 0x00


	//----- nvinfo : EIATTR_KPARAM_INFO
	.align		4
.L_25:
        /*002c*/ 	.byte	0x04, 0x17
        /*002e*/ 	.short	(.L_27 - .L_26)
.L_26:
        /*0030*/ 	.word	0x00000000
        /*0034*/ 	.short	0x0002
        /*0036*/ 	.short	0x000c
        /*0038*/ 	.byte	0x00, 0xf0, 0x11, 0x00


	//----- nvinfo : EIATTR_KPARAM_INFO
	.align		4
.L_27:
        /*003c*/ 	.byte	0x04, 0x17
        /*003e*/ 	.short	(.L_29 - .L_28)
.L_28:
        /*0040*/ 	.word	0x00000000
        /*0044*/ 	.short	0x0001
        /*0046*/ 	.short	0x0008
        /*0048*/ 	.byte	0x00, 0xf0, 0x11, 0x00


	//----- nvinfo : EIATTR_KPARAM_INFO
	.align		4
.L_29:
        /*004c*/ 	.byte	0x04, 0x17
        /*004e*/ 	.short	(.L_31 - .L_30)
.L_30:
        /*0050*/ 	.word	0x00000000
        /*0054*/ 	.short	0x0000
        /*0056*/ 	.short	0x0000
        /*0058*/ 	.byte	0x00, 0xf0, 0x21, 0x00


	//----- nvinfo : EIATTR_EXPLICIT_CACHING
	.align		4
.L_31:
        /*005c*/ 	.byte	0x01, 0x21
	.zero		2


	//----- nvinfo : EIATTR_MAXREG_COUNT
	.align		4
        /*0060*/ 	.byte	0x03, 0x1b
        /*0062*/ 	.short	0x00ff


	//----- nvinfo : EIATTR_EXIT_INSTR_OFFSETS
	.align		4
        /*0064*/ 	.byte	0x04, 0x1c
        /*0066*/ 	.short	(.L_33 - .L_32)


	//   ....[0]....
.L_32:
        /*0068*/ 	.word	0x00009280
.L_33:


//--------------------- .nv.info._Z5NTTQ1PjPKj    --------------------------
	.section	.nv.info._Z5NTTQ1PjPKj,"",@"SHT_CUDA_INFO"
	.align	4


	//----- nvinfo : EIATTR_CUDA_API_VERSION
	.align		4
        /*0000*/ 	.byte	0x04, 0x37
        /*0002*/ 	.short	(.L_35 - .L_34)
.L_34:
        /*0004*/ 	.word	0x00000074


	//----- nvinfo : EIATTR_SW2861232_WAR
	.align		4
.L_35:
        /*0008*/ 	.byte	0x01, 0x35
	.zero		2


	//----- nvinfo : EIATTR_PARAM_CBANK
	.align		4
        /*000c*/ 	.byte	0x04, 0x0a
        /*000e*/ 	.short	(.L_37 - .L_36)
	.align		4
.L_36:
        /*0010*/ 	.word	index@(.nv.constant0._Z5NTTQ1PjPKj)
        /*0014*/ 	.short	0x0160
        /*0016*/ 	.short	0x0010


	//----- nvinfo : EIATTR_CBANK_PARAM_SIZE
	.align		4
.L_37:
        /*0018*/ 	.byte	0x03, 0x19
        /*001a*/ 	.short	0x0010


	//----- nvinfo : EIATTR_KPARAM_INFO
	.align		4
        /*001c*/ 	.byte	0x04, 0x17
        /*001e*/ 	.short	(.L_39 - .L_38)
.L_38:
        /*0020*/ 	.word	0x00000000
        /*0024*/ 	.short	0x0001
        /*0026*/ 	.short	0x0008
        /*0028*/ 	.byte	0x00, 0xf0, 0x21, 0x00


	//----- nvinfo : EIATTR_KPARAM_INFO
	.align		4
.L_39:
        /*002c*/ 	.byte	0x04, 0x17
        /*002e*/ 	.short	(.L_41 - .L_40)
.L_40:
        /*0030*/ 	.word	0x00000000
        /*0034*/ 	.short	0x0000
        /*0036*/ 	.short	0x0000
        /*0038*/ 	.byte	0x00, 0xf0, 0x21, 0x00


	//----- nvinfo : EIATTR_EXPLICIT_CACHING
	.align		4
.L_41:
        /*003c*/ 	.byte	0x01, 0x21
	.zero		2


	//----- nvinfo : EIATTR_MAXREG_COUNT
	.align		4
        /*0040*/ 	.byte	0x03, 0x1b
        /*0042*/ 	.short	0x0028


	//----- nvinfo : EIATTR_EXIT_INSTR_OFFSETS
	.align		4
        /*0044*/ 	.byte	0x04, 0x1c
        /*0046*/ 	.short	(.L_43 - .L_42)


	//   ....[0]....
.L_42:
        /*0048*/ 	.word	0x00006ee0


	//----- nvinfo : EIATTR_MAX_THREADS
	.align		4
.L_43:
        /*004c*/ 	.byte	0x04, 0x05
        /*004e*/ 	.short	(.L_45 - .L_44)
.L_44:
        /*0050*/ 	.word	0x00000080
        /*0054*/ 	.word	0x00000001
        /*0058*/ 	.word	0x00000001
.L_45:


//--------------------- .nv.info._Z3NTTPjjjPKj    --------------------------
	.section	.nv.info._Z3NTTPjjjPKj,"",@"SHT_CUDA_INFO"
	.align	4


	//----- nvinfo : EIATTR_CUDA_API_VERSION
	.align		4
        /*0000*/ 	.byte	0x04, 0x37
        /*0002*/ 	.short	(.L_47 - .L_46)
.L_46:
        /*0004*/ 	.word	0x00000074


	//----- nvinfo : EIATTR_SW2861232_WAR
	.align		4
.L_47:
        /*0008*/ 	.byte	0x01, 0x35
	.zero		2


	//----- nvinfo : EIATTR_EXPLICIT_CACHING
	.align		4
        /*000c*/ 	.byte	0x01, 0x21
	.zero		2


//--------------------- .nv.callgraph             --------------------------
	.section	.nv.callgraph,"",@"SHT_CUDA_CALLGRAPH"
	.align	4
	.sectionentsize	8
	.align		4
        /*0000*/ 	.word	0x00000000
	.align		4
        /*0004*/ 	.word	0xffffffff
	.align		4
        /*0008*/ 	.word	0x00000000
	.align		4
        /*000c*/ 	.word	0xfffffffe
	.align		4
        /*0010*/ 	.word	0x00000000
	.align		4
        /*0014*/ 	.word	0xfffffffd


//--------------------- .nv.prototype             --------------------------
	.section	.nv.prototype,"",@"SHT_CUDA_PROTOTYPE"
	.align	4
	.sectionentsize	8
	.align		4
        /*0000*/ 	.word	index@(_Z3NTTPjjjPKj)
	.align		4
        /*0004*/ 	.word	str_index@("#vliil")


//--------------------- .nv.constant0._Z4INTTPjjjPKj --------------------------
	.section	.nv.constant0._Z4INTTPjjjPKj,"a",@"SHT_CUDA_CONSTANT_B0"
	.align	4
.nv.constant0._Z4INTTPjjjPKj:
	.zero		352
	.type		_param,@"STT_CUDA_OBJECT"
	.size		_param,(.L_0 - _param)
	.other		_param,@"STO_CUDA_CONSTANT STV_INTERNAL"
_param:
	.zero		24
.L_0:


//--------------------- .nv.constant0._Z5NTTQ1PjPKj --------------------------
	.section	.nv.constant0._Z5NTTQ1PjPKj,"a",@"SHT_CUDA_CONSTANT_B0"
	.align	4
.nv.constant0._Z5NTTQ1PjPKj:
	.zero		352
	.type		_param__0,@"STT_CUDA_OBJECT"
	.size		_param__0,(.L_1 - _param__0)
	.other		_param__0,@"STO_CUDA_CONSTANT STV_INTERNAL"
	.map_symbolname _param__0 _param
_param__0:
	.zero		16
.L_1:


//--------------------- .text._Z4INTTPjjjPKj      --------------------------
	.section	.text._Z4INTTPjjjPKj,"ax",@progbits
	.sectionflags	@"SHF_BARRIERS=1"
	.sectioninfo	@"SHI_REGISTERS=48"
	.align	128
        .global         _Z4INTTPjjjPKj
        .type           _Z4INTTPjjjPKj,@function
        .size           _Z4INTTPjjjPKj,(.L_x_3 - _Z4INTTPjjjPKj)
        .other          _Z4INTTPjjjPKj,@"STO_CUDA_ENTRY STV_DEFAULT"
_Z4INTTPjjjPKj:
.text._Z4INTTPjjjPKj:
[----:B------:R-:W-:-:S02]  /*0000*/  IMAD.MOV.U32 R1, RZ, RZ, c[0x0][0x28] ;  /* 0x00000a00ff017624 */ /* 0x000fc400078e00ff */
[----:B------:R-:W0:Y:S01]  /*0010*/  S2R R31, SR_TID.X ;  /* 0x00000000001f7919 */ /* 0x000e220000002100 */
[----:B------:R-:W-:Y:S01]  /*0020*/  IMAD.MOV.U32 R2, RZ, RZ, 0x4 ;  /* 0x00000004ff027424 */ /* 0x000fe200078e00ff */
[----:B------:R-:W-:Y:S02]  /*0030*/  ULDC.64 UR4, c[0x0][0x118] ;  /* 0x0000460000047ab9 */ /* 0x000fe40000000a00 */
[----:B------:R-:W0:Y:S04]  /*0040*/  S2R R4, SR_TID.Z ;  /* 0x0000000000047919 */ /* 0x000e280000002300 */
[----:B------:R-:W1:Y:S04]  /*0050*/  S2R R3, SR_TID.Y ;  /* 0x0000000000037919 */ /* 0x000e680000002200 */
[----:B------:R-:W2:Y:S01]  /*0060*/  S2R R23, SR_CTAID.X ;  /* 0x0000000000177919 */ /* 0x000ea20000002500 */
[----:B0-----:R-:W-:-:S04]  /*0070*/  IMAD R0, R4, 0x800, R31 ;  /* 0x0000080004007824 */ /* 0x001fc800078e021f */
[----:B-1----:R-:W-:-:S04]  /*0080*/  IMAD R0, R3, 0x1000, R0 ;  /* 0x0000100003007824 */ /* 0x002fc800078e0200 */
[----:B--2---:R-:W-:-:S04]  /*0090*/  IMAD R23, R23, 0x800, R0 ;  /* 0x0000080017177824 */ /* 0x004fc800078e0200 */
[----:B------:R-:W-:-:S05]  /*00a0*/  IMAD.WIDE R22, R23, R2, c[0x0][0x160] ;  /* 0x0000580017167625 */ /* 0x000fca00078e0202 */
[----:B------:R-:W2:Y:S04]  /*00b0*/  LDG.E.STRONG.GPU R30, [R22.64] ;  /* 0x00000004161e7981 */ /* 0x000ea8000c1ef900 */
[----:B------:R-:W3:Y:S04]  /*00c0*/  LDG.E.STRONG.GPU R32, [R22.64+0x200] ;  /* 0x0002000416207981 */ /* 0x000ee8000c1ef900 */
[----:B------:R-:W4:Y:S04]  /*00d0*/  LDG.E.STRONG.GPU R33, [R22.64+0x400] ;  /* 0x0004000416217981 */ /* 0x000f28000c1ef900 */
[----:B------:R-:W5:Y:S04]  /*00e0*/  LDG.E.STRONG.GPU R43, [R22.64+0x800] ;  /* 0x00080004162b7981 */ /* 0x000f68000c1ef900 */
[----:B------:R-:W4:Y:S04]  /*00f0*/  LDG.E.STRONG.GPU R39, [R22.64+0x600] ;  /* 0x0006000416277981 */ /* 0x000f28000c1ef900 */
[----:B------:R-:W5:Y:S04]  /*0100*/  LDG.E.STRONG.GPU R41, [R22.64+0xa00] ;  /* 0x000a000416297981 */ /* 0x000f68000c1ef900 */
        /* <DEDUP_REMOVED lines=9> */
[----:B------:R-:W5:Y:S01]  /*01a0*/  LDG.E.STRONG.GPU R14, [R22.64+0x1a00] ;  /* 0x001a0004160e7981 */ /* 0x000f62000c1ef900 */
[----:B------:R-:W-:-:S05]  /*01b0*/  IMAD R37, R4, 0x400, R31 ;  /* 0x0000040004257824 */ /* 0x000fca00078e021f */
[----:B------:R-:W-:-:S05]  /*01c0*/  IADD3 R7, R37, 0x400, RZ ;  /* 0x0000040025077810 */ /* 0x000fca0007ffe0ff */
[----:B------:R-:W-:-:S05]  /*01d0*/  IMAD.WIDE R6, R7, R2, c[0x0][0x170] ;  /* 0x00005c0007067625 */ /* 0x000fca00078e0202 */
[----:B------:R0:W5:Y:S01]  /*01e0*/  LDG.E.CONSTANT R11, [R6.64] ;  /* 0x00000004060b7981 */ /* 0x000162000c1e9900 */
[C---:B------:R-:W-:Y:S02]  /*01f0*/  IADD3 R19, R37.reuse, 0x480, RZ ;  /* 0x0000048025137810 */ /* 0x040fe40007ffe0ff */
[----:B------:R-:W-:-:S03]  /*0200*/  IADD3 R9, R37, 0x500, RZ ;  /* 0x0000050025097810 */ /* 0x000fc60007ffe0ff */
[----:B------:R-:W-:-:S04]  /*0210*/  IMAD.WIDE R18, R19, R2, c[0x0][0x170] ;  /* 0x00005c0013127625 */ /* 0x000fc800078e0202 */
[----:B------:R-:W-:Y:S01]  /*0220*/  IMAD.WIDE R8, R9, R2, c[0x0][0x170] ;  /* 0x00005c0009087625 */ /* 0x000fe200078e0202 */
[----:B------:R3:W5:Y:S04]  /*0230*/  LDG.E.CONSTANT R3, [R18.64] ;  /* 0x0000000412037981 */ /* 0x000768000c1e9900 */
[----:B------:R1:W5:Y:S01]  /*0240*/  LDG.E.CONSTANT R4, [R8.64] ;  /* 0x0000000408047981 */ /* 0x000362000c1e9900 */
[C---:B------:R-:W-:Y:S02]  /*0250*/  IADD3 R17, R37.reuse, 0x580, RZ ;  /* 0x0000058025117810 */ /* 0x040fe40007ffe0ff */
[----:B------:R-:W-:-:S03]  /*0260*/  IADD3 R21, R37, 0x600, RZ ;  /* 0x0000060025157810 */ /* 0x000fc60007ffe0ff */
[----:B------:R-:W-:Y:S01]  /*0270*/  IMAD.WIDE R16, R17, R2, c[0x0][0x170] ;  /* 0x00005c0011107625 */ /* 0x000fe200078e0202 */
[----:B------:R-:W-:-:S04]  /*0280*/  IADD3 R45, R37, 0x680, RZ ;  /* 0x00000680252d7810 */ /* 0x000fc80007ffe0ff */
[----:B------:R2:W5:Y:S01]  /*0290*/  LDG.E.CONSTANT R5, [R16.64] ;  /* 0x0000000410057981 */ /* 0x000562000c1e9900 */
[----:B0-----:R-:W-:Y:S01]  /*02a0*/  IMAD.WIDE R6, R21, R2, c[0x0][0x170] ;  /* 0x00005c0015067625 */ /* 0x001fe200078e0202 */
[----:B------:R-:W-:-:S03]  /*02b0*/  IADD3 R21, R37, 0x780, RZ ;  /* 0x0000078025157810 */ /* 0x000fc60007ffe0ff */
[-C--:B------:R-:W-:Y:S01]  /*02c0*/  IMAD.WIDE R44, R45, R2.reuse, c[0x0][0x170] ;  /* 0x00005c002d2c7625 */ /* 0x080fe200078e0202 */
[----:B------:R-:W-:Y:S01]  /*02d0*/  IADD3 R25, R37, 0x700, RZ ;  /* 0x0000070025197810 */ /* 0x000fe20007ffe0ff */
[----:B------:R0:W5:Y:S02]  /*02e0*/  LDG.E.CONSTANT R6, [R6.64] ;  /* 0x0000000406067981 */ /* 0x000164000c1e9900 */
[----:B------:R-:W-:-:S04]  /*02f0*/  IMAD.WIDE R20, R21, R2, c[0x0][0x170] ;  /* 0x00005c0015147625 */ /* 0x000fc800078e0202 */
[----:B------:R-:W-:Y:S01]  /*0300*/  IMAD.WIDE R24, R25, R2, c[0x0][0x170] ;  /* 0x00005c0019187625 */ /* 0x000fe200078e0202 */
[----:B-1----:R1:W5:Y:S04]  /*0310*/  LDG.E.CONSTANT R9, [R20.64] ;  /* 0x0000000414097981 */ /* 0x002368000c1e9900 */
[----:B0-----:R0:W5:Y:S04]  /*0320*/  LDG.E.CONSTANT R7, [R44.64] ;  /* 0x000000042c077981 */ /* 0x001168000c1e9900 */
[----:B------:R4:W5:Y:S01]  /*0330*/  LDG.E.CONSTANT R8, [R24.64] ;  /* 0x0000000418087981 */ /* 0x000962000c1e9900 */
[----:B------:R-:W-:Y:S01]  /*0340*/  IADD3 R38, R37, 0x80, RZ ;  /* 0x0000008025267810 */ /* 0x000fe20007ffe0ff */
[----:B--2---:R-:W-:-:S04]  /*0350*/  IMAD.WIDE.U32 R16, R30, 0x1000f1, RZ ;  /* 0x001000f11e107825 */ /* 0x004fc800078e00ff */
[----:B---3--:R-:W-:-:S04]  /*0360*/  IMAD.WIDE.U32 R18, R32, 0x1000f1, RZ ;  /* 0x001000f120127825 */ /* 0x008fc800078e00ff */
[----:B------:R-:W-:Y:S02]  /*0370*/  IMAD.IADD R16, R30, 0x1, -R17 ;  /* 0x000000011e107824 */ /* 0x000fe400078e0a11 */
[----:B------:R-:W-:-:S03]  /*0380*/  IMAD.IADD R18, R32, 0x1, -R19 ;  /* 0x0000000120127824 */ /* 0x000fc600078e0a13 */
[----:B------:R-:W-:Y:S02]  /*0390*/  LEA.HI R16, R16, R17, RZ, 0x1f ;  /* 0x0000001110107211 */ /* 0x000fe400078ff8ff */
[----:B------:R-:W-:Y:S01]  /*03a0*/  LEA.HI R18, R18, R19, RZ, 0x1f ;  /* 0x0000001312127211 */ /* 0x000fe200078ff8ff */
[----:B----4-:R-:W-:Y:S01]  /*03b0*/  IMAD.WIDE.U32 R24, R33, 0x1000f1, RZ ;  /* 0x001000f121187825 */ /* 0x010fe200078e00ff */
[----:B------:R-:W-:Y:S02]  /*03c0*/  SHF.R.U32.HI R17, RZ, 0x1b, R16 ;  /* 0x0000001bff117819 */ /* 0x000fe40000011610 */
[----:B------:R-:W-:Y:S02]  /*03d0*/  SHF.R.U32.HI R19, RZ, 0x1b, R18 ;  /* 0x0000001bff137819 */ /* 0x000fe40000011612 */
[----:B------:R-:W-:Y:S01]  /*03e0*/  LEA.HI R18, R37, R37, RZ, 0x1 ;  /* 0x0000002525127211 */ /* 0x000fe200078f08ff */
[----:B0-----:R-:W-:Y:S02]  /*03f0*/  IMAD R45, R17, -0xfff0001, R30 ;  /* 0xf000ffff112d7824 */ /* 0x001fe400078e021e */
[----:B------:R-:W-:Y:S01]  /*0400*/  IMAD.IADD R24, R33, 0x1, -R25 ;  /* 0x0000000121187824 */ /* 0x000fe200078e0a19 */
[----:B------:R-:W-:Y:S01]  /*0410*/  LEA.HI.SX32 R30, R18, 0x200, 0x1f ;  /* 0x00000200121e7811 */ /* 0x000fe200078ffaff */
[----:B------:R-:W-:-:S02]  /*0420*/  IMAD R32, R19, -0xfff0001, R32 ;  /* 0xf000ffff13207824 */ /* 0x000fc400078e0220 */
[----:B-----5:R-:W-:Y:S01]  /*0430*/  IMAD.WIDE.U32 R18, R43, 0x1000f1, RZ ;  /* 0x001000f12b127825 */ /* 0x020fe200078e00ff */
[----:B------:R-:W-:-:S03]  /*0440*/  LEA.HI R18, R24, R25, RZ, 0x1f ;  /* 0x0000001918127211 */ /* 0x000fc600078ff8ff */
[----:B------:R-:W-:-:S04]  /*0450*/  IMAD.WIDE R24, R30, R2, c[0x0][0x170] ;  /* 0x00005c001e187625 */ /* 0x000fc800078e0202 */
[C---:B------:R-:W-:Y:S02]  /*0460*/  IMAD.WIDE.U32 R16, R39.reuse, 0x1000f1, RZ ;  /* 0x001000f127107825 */ /* 0x040fe400078e00ff */
[----:B------:R0:W2:Y:S02]  /*0470*/  LDG.E.CONSTANT R24, [R24.64] ;  /* 0x0000000418187981 */ /* 0x0000a4000c1e9900 */
[----:B------:R-:W-:Y:S02]  /*0480*/  IMAD.IADD R16, R39, 0x1, -R17 ;  /* 0x0000000127107824 */ /* 0x000fe400078e0a11 */
[----:B------:R3:W-:Y:S01]  /*0490*/  STS [R0.X4+`(shared_array)], R45 ;  /* 0x0000002d00007388 */ /* 0x0007e20000004800 */
[----:B-1----:R-:W-:Y:S02]  /*04a0*/  IMAD.WIDE.U32 R20, R41, 0x1000f1, RZ ;  /* 0x001000f129147825 */ /* 0x002fe400078e00ff */
[----:B------:R-:W-:Y:S02]  /*04b0*/  LEA.HI R20, R16, R17, RZ, 0x1f ;  /* 0x0000001110147211 */ /* 0x000fe400078ff8ff */
[----:B------:R-:W-:-:S04]  /*04c0*/  IMAD.WIDE.U32 R16, R35, 0x1000f1, RZ ;  /* 0x001000f123107825 */ /* 0x000fc800078e00ff */
[----:B---3--:R-:W-:-:S05]  /*04d0*/  IMAD.IADD R45, R43, 0x1, -R19 ;  /* 0x000000012b2d7824 */ /* 0x008fca00078e0a13 */
[----:B------:R-:W-:Y:S01]  /*04e0*/  LEA.HI R45, R45, R19, RZ, 0x1f ;  /* 0x000000132d2d7211 */ /* 0x000fe200078ff8ff */
[----:B------:R-:W-:-:S03]  /*04f0*/  IMAD.IADD R19, R35, 0x1, -R17 ;  /* 0x0000000123137824 */ /* 0x000fc600078e0a11 */
[----:B------:R-:W-:Y:S02]  /*0500*/  SHF.R.U32.HI R16, RZ, 0x1b, R45 ;  /* 0x0000001bff107819 */ /* 0x000fe4000001162d */
[----:B------:R-:W-:Y:S02]  /*0510*/  LEA.HI R19, R19, R17, RZ, 0x1f ;  /* 0x0000001113137211 */ /* 0x000fe400078ff8ff */
[----:B------:R-:W-:Y:S01]  /*0520*/  SHF.R.U32.HI R18, RZ, 0x1b, R18 ;  /* 0x0000001bff127819 */ /* 0x000fe20000011612 */
[----:B------:R-:W-:Y:S01]  /*0530*/  IMAD R43, R16, -0xfff0001, R43 ;  /* 0xf000ffff102b7824 */ /* 0x000fe200078e022b */
[----:B------:R-:W-:Y:S01]  /*0540*/  SHF.R.U32.HI R16, RZ, 0x1b, R19 ;  /* 0x0000001bff107819 */ /* 0x000fe20000011613 */
[----:B------:R-:W-:Y:S01]  /*0550*/  IMAD.IADD R30, R41, 0x1, -R21 ;  /* 0x00000001291e7824 */ /* 0x000fe200078e0a15 */
[----:B------:R-:W-:Y:S01]  /*0560*/  SHF.R.U32.HI R20, RZ, 0x1b, R20 ;  /* 0x0000001bff147819 */ /* 0x000fe20000011614 */
[----:B------:R-:W-:Y:S02]  /*0570*/  IMAD R45, R18, -0xfff0001, R33 ;  /* 0xf000ffff122d7824 */ /* 0x000fe400078e0221 */
[----:B------:R-:W-:-:S02]  /*0580*/  IMAD R35, R16, -0xfff0001, R35 ;  /* 0xf000ffff10237824 */ /* 0x000fc400078e0223 */
[----:B------:R-:W-:Y:S01]  /*0590*/  IMAD.WIDE.U32 R18, R29, 0x1000f1, RZ ;  /* 0x001000f11d127825 */ /* 0x000fe200078e00ff */
[----:B------:R-:W-:-:S03]  /*05a0*/  LEA.HI R30, R30, R21, RZ, 0x1f ;  /* 0x000000151e1e7211 */ /* 0x000fc600078ff8ff */
[----:B------:R-:W-:-:S04]  /*05b0*/  IMAD.WIDE.U32 R16, R28, 0x1000f1, RZ ;  /* 0x001000f11c107825 */ /* 0x000fc800078e00ff */
[----:B------:R-:W-:Y:S02]  /*05c0*/  IMAD R39, R20, -0xfff0001, R39 ;  /* 0xf000ffff14277824 */ /* 0x000fe400078e0227 */
[----:B------:R-:W-:-:S04]  /*05d0*/  IMAD.WIDE.U32 R20, R27, 0x1000f1, RZ ;  /* 0x001000f11b147825 */ /* 0x000fc800078e00ff */
[----:B------:R-:W-:Y:S02]  /*05e0*/  IMAD.IADD R18, R29, 0x1, -R19 ;  /* 0x000000011d127824 */ /* 0x000fe400078e0a13 */
[----:B------:R-:W-:Y:S02]  /*05f0*/  IMAD.IADD R16, R28, 0x1, -R17 ;  /* 0x000000011c107824 */ /* 0x000fe400078e0a11 */
[----:B------:R-:W-:Y:S01]  /*0600*/  IMAD.IADD R20, R27, 0x1, -R21 ;  /* 0x000000011b147824 */ /* 0x000fe200078e0a15 */
[----:B------:R-:W-:Y:S01]  /*0610*/  LEA.HI R18, R18, R19, RZ, 0x1f ;  /* 0x0000001312127211 */ /* 0x000fe200078ff8ff */
[----:B------:R1:W-:Y:S01]  /*0620*/  STS [R0.X4+`((shared_array + 0x200))], R32 ;  /* 0x0000002000007388 */ /* 0x0003e20000004800 */
[----:B------:R-:W-:Y:S02]  /*0630*/  LEA.HI R19, R16, R17, RZ, 0x1f ;  /* 0x0000001110137211 */ /* 0x000fe400078ff8ff */
[----:B------:R-:W-:Y:S02]  /*0640*/  LEA.HI R20, R20, R21, RZ, 0x1f ;  /* 0x0000001514147211 */ /* 0x000fe400078ff8ff */
[----:B------:R-:W-:-:S02]  /*0650*/  SHF.R.U32.HI R18, RZ, 0x1b, R18 ;  /* 0x0000001bff127819 */ /* 0x000fc40000011612 */
[----:B------:R-:W-:Y:S01]  /*0660*/  SHF.R.U32.HI R19, RZ, 0x1b, R19 ;  /* 0x0000001bff137819 */ /* 0x000fe20000011613 */
[C---:B-1----:R-:W-:Y:S01]  /*0670*/  IMAD.WIDE.U32 R32, R26.reuse, 0x1000f1, RZ ;  /* 0x001000f11a207825 */ /* 0x042fe200078e00ff */
[----:B------:R-:W-:Y:S01]  /*0680*/  SHF.R.U32.HI R20, RZ, 0x1b, R20 ;  /* 0x0000001bff147819 */ /* 0x000fe20000011614 */
[----:B------:R1:W-:Y:S02]  /*0690*/  STS [R0.X4+`((shared_array + 0xc00))], R35 ;  /* 0x0000002300007388 */ /* 0x0003e40000004800 */
[----:B0-----:R-:W-:Y:S02]  /*06a0*/  IMAD.IADD R25, R26, 0x1, -R33 ;  /* 0x000000011a197824 */ /* 0x001fe400078e0a21 */
[----:B------:R-:W-:-:S03]  /*06b0*/  IMAD R29, R18, -0xfff0001, R29 ;  /* 0xf000ffff121d7824 */ /* 0x000fc600078e021d */
[----:B------:R-:W-:Y:S01]  /*06c0*/  LEA.HI R25, R25, R33, RZ, 0x1f ;  /* 0x0000002119197211 */ /* 0x000fe200078ff8ff */
[----:B-1----:R-:W-:Y:S02]  /*06d0*/  IMAD R35, R19, -0xfff0001, R28 ;  /* 0xf000ffff13237824 */ /* 0x002fe400078e021c */
[----:B------:R-:W-:-:S04]  /*06e0*/  IMAD.WIDE.U32 R18, R10, 0x1000f1, RZ ;  /* 0x001000f10a127825 */ /* 0x000fc800078e00ff */
[----:B------:R-:W-:Y:S02]  /*06f0*/  IMAD R33, R20, -0xfff0001, R27 ;  /* 0xf000ffff14217824 */ /* 0x000fe400078e021b */
[----:B------:R-:W-:-:S04]  /*0700*/  IMAD.WIDE.U32 R20, R12, 0x1000f1, RZ ;  /* 0x001000f10c147825 */ /* 0x000fc800078e00ff */
[----:B------:R-:W-:Y:S02]  /*0710*/  IMAD.IADD R18, R10, 0x1, -R19 ;  /* 0x000000010a127824 */ /* 0x000fe400078e0a13 */
[----:B------:R-:W-:-:S03]  /*0720*/  IMAD.IADD R20, R12, 0x1, -R21 ;  /* 0x000000010c147824 */ /* 0x000fc600078e0a15 */
[----:B------:R-:W-:Y:S02]  /*0730*/  LEA.HI R18, R18, R19, RZ, 0x1f ;  /* 0x0000001312127211 */ /* 0x000fe400078ff8ff */
[----:B------:R-:W-:Y:S02]  /*0740*/  LEA.HI R20, R20, R21, RZ, 0x1f ;  /* 0x0000001514147211 */ /* 0x000fe400078ff8ff */
[----:B------:R-:W-:Y:S01]  /*0750*/  SHF.R.U32.HI R21, RZ, 0x1b, R18 ;  /* 0x0000001bff157819 */ /* 0x000fe20000011612 */
[----:B------:R-:W-:Y:S01]  /*0760*/  IMAD.WIDE.U32 R16, R13, 0x1000f1, RZ ;  /* 0x001000f10d107825 */ /* 0x000fe200078e00ff */
[----:B------:R-:W-:-:S03]  /*0770*/  SHF.R.U32.HI R25, RZ, 0x1b, R25 ;  /* 0x0000001bff197819 */ /* 0x000fc60000011619 */
[----:B------:R-:W-:Y:S01]  /*0780*/  IMAD R21, R21, -0xfff0001, R10 ;  /* 0xf000ffff15157824 */ /* 0x000fe200078e020a */
[----:B------:R-:W-:Y:S01]  /*0790*/  LEA.HI R10, R38, R38, RZ, 0x1 ;  /* 0x00000026260a7211 */ /* 0x000fe200078f08ff */
[----:B------:R-:W-:Y:S01]  /*07a0*/  IMAD.IADD R16, R13, 0x1, -R17 ;  /* 0x000000010d107824 */ /* 0x000fe200078e0a11 */
[----:B------:R0:W-:Y:S01]  /*07b0*/  STS [R0.X4+`((shared_array + 0x1000))], R33 ;  /* 0x0000002100007388 */ /* 0x0001e20000004800 */
[----:B------:R-:W-:-:S03]  /*07c0*/  IMAD R25, R25, -0xfff0001, R26 ;  /* 0xf000ffff19197824 */ /* 0x000fc600078e021a */
[----:B------:R-:W-:Y:S01]  /*07d0*/  LEA.HI R16, R16, R17, RZ, 0x1f ;  /* 0x0000001110107211 */ /* 0x000fe200078ff8ff */
[----:B------:R-:W-:Y:S01]  /*07e0*/  IMAD.WIDE.U32 R26, R15, 0x1000f1, RZ ;  /* 0x001000f10f1a7825 */ /* 0x000fe200078e00ff */
[----:B0-----:R-:W-:Y:S02]  /*07f0*/  LEA.HI.SX32 R33, R10, 0x200, 0x1f ;  /* 0x000002000a217811 */ /* 0x001fe400078ffaff */
[----:B------:R-:W-:Y:S01]  /*0800*/  SHF.R.U32.HI R28, RZ, 0x1b, R16 ;  /* 0x0000001bff1c7819 */ /* 0x000fe20000011610 */
[----:B------:R-:W-:Y:S01]  /*0810*/  IMAD.WIDE.U32 R16, R14, 0x1000f1, RZ ;  /* 0x001000f10e107825 */ /* 0x000fe200078e00ff */
[----:B------:R0:W-:Y:S03]  /*0820*/  STS [R0.X4+`((shared_array + 0xe00))], R25 ;  /* 0x0000001900007388 */ /* 0x0001e60000004800 */
[----:B------:R-:W-:-:S04]  /*0830*/  IMAD.WIDE R32, R33, R2, c[0x0][0x170] ;  /* 0x00005c0021207625 */ /* 0x000fc800078e0202 */
[----:B------:R-:W-:Y:S02]  /*0840*/  IMAD.IADD R16, R14, 0x1, -R17 ;  /* 0x000000010e107824 */ /* 0x000fe400078e0a11 */
[----:B------:R1:W3:Y:S01]  /*0850*/  LDG.E.CONSTANT R32, [R32.64] ;  /* 0x0000000420207981 */ /* 0x0002e2000c1e9900 */
[----:B0-----:R-:W-:Y:S02]  /*0860*/  IMAD.IADD R25, R15, 0x1, -R27 ;  /* 0x000000010f197824 */ /* 0x001fe400078e0a1b */
[----:B------:R-:W-:-:S03]  /*0870*/  LEA.HI R17, R16, R17, RZ, 0x1f ;  /* 0x0000001110117211 */ /* 0x000fc600078ff8ff */
[----:B------:R-:W-:Y:S02]  /*0880*/  LEA.HI R25, R25, R27, RZ, 0x1f ;  /* 0x0000001b19197211 */ /* 0x000fe400078ff8ff */
[----:B------:R-:W-:Y:S02]  /*0890*/  SHF.R.U32.HI R30, RZ, 0x1b, R30 ;  /* 0x0000001bff1e7819 */ /* 0x000fe4000001161e */
[----:B------:R-:W-:Y:S02]  /*08a0*/  SHF.R.U32.HI R16, RZ, 0x1b, R25 ;  /* 0x0000001bff107819 */ /* 0x000fe40000011619 */
[----:B------:R-:W-:Y:S02]  /*08b0*/  SHF.R.U32.HI R17, RZ, 0x1b, R17 ;  /* 0x0000001bff117819 */ /* 0x000fe40000011611 */
[----:B------:R-:W-:Y:S01]  /*08c0*/  SHF.R.U32.HI R25, RZ, 0x1b, R20 ;  /* 0x0000001bff197819 */ /* 0x000fe20000011614 */
[----:B------:R-:W-:Y:S02]  /*08d0*/  IMAD R41, R30, -0xfff0001, R41 ;  /* 0xf000ffff1e297824 */ /* 0x000fe400078e0229 */
[----:B------:R-:W-:-:S02]  /*08e0*/  IMAD R13, R28, -0xfff0001, R13 ;  /* 0xf000ffff1c0d7824 */ /* 0x000fc400078e020d */
[----:B------:R-:W-:Y:S02]  /*08f0*/  IMAD R15, R16, -0xfff0001, R15 ;  /* 0xf000ffff100f7824 */ /* 0x000fe400078e020f */
[----:B------:R-:W-:Y:S02]  /*0900*/  IMAD R19, R17, -0xfff0001, R14 ;  /* 0xf000ffff11137824 */ /* 0x000fe400078e020e */
[----:B------:R-:W-:Y:S01]  /*0910*/  IMAD R25, R25, -0xfff0001, R12 ;  /* 0xf000ffff19197824 */ /* 0x000fe200078e020c */
[----:B------:R-:W-:Y:S04]  /*0920*/  STS [R0.X4+`((shared_array + 0x400))], R45 ;  /* 0x0000002d00007388 */ /* 0x000fe80000004800 */
        /* <DEDUP_REMOVED lines=10> */
[----:B------:R-:W-:Y:S06]  /*09d0*/  BAR.SYNC 0x0 ;  /* 0x0000000000007b1d */ /* 0x000fec0000000000 */
[----:B------:R-:W0:Y:S01]  /*09e0*/  LDS.64 R16, [R31.X8+`(shared_array)] ;  /* 0x000000001f107984 */ /* 0x000e220000008a00 */
[----:B------:R-:W-:-:S03]  /*09f0*/  IADD3 R35, R37, 0x100, RZ ;  /* 0x0000010025237810 */ /* 0x000fc60007ffe0ff */
[----:B------:R-:W4:Y:S04]  /*0a00*/  LDS.64 R12, [R31.X8+`((shared_array + 0x400))] ;  /* 0x000000001f0c7984 */ /* 0x000f280000008a00 */
[----:B------:R-:W5:Y:S01]  /*0a10*/  LDS.64 R14, [R31.X8+`((shared_array + 0x800))] ;  /* 0x000000001f0e7984 */ /* 0x000f620000008a00 */
[----:B------:R-:W-:-:S04]  /*0a20*/  LEA.HI R18, R35, R35, RZ, 0x1 ;  /* 0x0000002323127211 */ /* 0x000fc800078f08ff */
[----:B------:R-:W-:Y:S02]  /*0a30*/  LEA.HI.SX32 R21, R18, 0x200, 0x1f ;  /* 0x0000020012157811 */ /* 0x000fe400078ffaff */
[----:B------:R-:W1:Y:S03]  /*0a40*/  LDS.64 R18, [R31.X8+`((shared_array + 0xc00))] ;  /* 0x000000001f127984 */ /* 0x000e660000008a00 */
[----:B------:R-:W-:-:S05]  /*0a50*/  IMAD.WIDE R20, R21, R2, c[0x0][0x170] ;  /* 0x00005c0015147625 */ /* 0x000fca00078e0202 */
[----:B------:R0:W3:Y:S01]  /*0a60*/  LDG.E.CONSTANT R25, [R20.64] ;  /* 0x0000000414197981 */ /* 0x0000e2000c1e9900 */
[----:B------:R-:W-:Y:S02]  /*0a70*/  LEA.HI R29, R31, R31, RZ, 0x1 ;  /* 0x0000001f1f1d7211 */ /* 0x000fe400078f08ff */
[----:B0-----:R-:W-:Y:S01]  /*0a80*/  IADD3 R10, -R17, c[0x0][0x168], R16 ;  /* 0x00005a00110a7a10 */ /* 0x001fe20007ffe110 */
[----:B------:R-:W-:Y:S04]  /*0a90*/  LDS.64 R20, [R31.X8+`((shared_array + 0x1800))] ;  /* 0x000000001f147984 */ /* 0x000fe80000008a00 */
[----:B------:R-:W-:-:S04]  /*0aa0*/  IMAD.WIDE.U32 R10, R10, R11, RZ ;  /* 0x0000000b0a0a7225 */ /* 0x000fc800078e00ff */
[----:B------:R-:W-:-:S04]  /*0ab0*/  IMAD R10, R10, c[0x0][0x16c], RZ ;  /* 0x00005b000a0a7a24 */ /* 0x000fc800078e02ff */
[----:B------:R-:W-:-:S04]  /*0ac0*/  IMAD.HI.U32 R10, R10, c[0x0][0x168], RZ ;  /* 0x00005a000a0a7a27 */ /* 0x000fc800078e00ff */
[----:B------:R-:W-:Y:S01]  /*0ad0*/  IMAD.IADD R16, R16, 0x1, R17 ;  /* 0x0000000110107824 */ /* 0x000fe200078e0211 */
[----:B------:R-:W-:-:S04]  /*0ae0*/  IADD3 R10, R11, c[0x0][0x168], -R10 ;  /* 0x00005a000b0a7a10 */ /* 0x000fc80007ffe80a */
[----:B------:R-:W-:Y:S02]  /*0af0*/  ISETP.GE.U32.AND P0, PT, R16, c[0x0][0x168], PT ;  /* 0x00005a0010007a0c */ /* 0x000fe40003f06070 */
[----:B------:R-:W-:Y:S02]  /*0b00*/  ISETP.GE.U32.AND P1, PT, R10, c[0x0][0x168], PT ;  /* 0x00005a000a007a0c */ /* 0x000fe40003f26070 */
[----:B------:R-:W-:Y:S02]  /*0b10*/  SEL R11, RZ, c[0x0][0x168], !P0 ;  /* 0x00005a00ff0b7a07 */ /* 0x000fe40004000000 */
[----:B------:R-:W-:-:S03]  /*0b20*/  SEL R27, RZ, c[0x0][0x168], !P1 ;  /* 0x00005a00ff1b7a07 */ /* 0x000fc60004800000 */
[----:B------:R-:W-:Y:S02]  /*0b30*/  IMAD.IADD R26, R16, 0x1, -R11 ;  /* 0x00000001101a7824 */ /* 0x000fe400078e0a0b */
[----:B------:R-:W-:Y:S01]  /*0b40*/  IMAD.IADD R27, R10, 0x1, -R27 ;  /* 0x000000010a1b7824 */ /* 0x000fe200078e0a1b */
[----:B------:R-:W-:Y:S04]  /*0b50*/  LDS.64 R16, [R31.X8+`((shared_array + 0x1000))] ;  /* 0x000000001f107984 */ /* 0x000fe80000008a00 */
[----:B------:R-:W0:Y:S01]  /*0b60*/  LDS.64 R10, [R31.X8+`((shared_array + 0x1400))] ;  /* 0x000000001f0a7984 */ /* 0x000e220000008a00 */
[----:B----4-:R-:W-:-:S03]  /*0b70*/  IADD3 R28, -R13, c[0x0][0x168], R12 ;  /* 0x00005a000d1c7a10 */ /* 0x010fc60007ffe10c */
[----:B------:R-:W-:Y:S01]  /*0b80*/  STS.64 [R31.X8+`(shared_array)], R26 ;  /* 0x0000001a1f007388 */ /* 0x000fe20000008a00 */
[----:B-----5:R-:W-:Y:S01]  /*0b90*/  IADD3 R43, -R15, c[0x0][0x168], R14 ;  /* 0x00005a000f2b7a10 */ /* 0x020fe20007ffe10e */
[C---:B------:R-:W-:Y:S02]  /*0ba0*/  IMAD.SHL.U32 R34, R29.reuse, 0x2, RZ ;  /* 0x000000021d227824 */ /* 0x040fe400078e00ff */
[----:B------:R-:W4:Y:S01]  /*0bb0*/  LDS.64 R26, [R31.X8+`((shared_array + 0x1c00))] ;  /* 0x000000001f1a7984 */ /* 0x000f220000008a00 */
[----:B------:R-:W-:Y:S01]  /*0bc0*/  LOP3.LUT R30, R29, 0x3ffffffe, RZ, 0xc0, !PT ;  /* 0x3ffffffe1d1e7812 */ /* 0x000fe200078ec0ff */
[----:B------:R-:W-:Y:S01]  /*0bd0*/  IMAD.WIDE.U32 R28, R28, R3, RZ ;  /* 0x000000031c1c7225 */ /* 0x000fe200078e00ff */
[----:B------:R-:W-:-:S03]  /*0be0*/  LOP3.LUT R34, R34, 0x3ffffffc, RZ, 0xc0, !PT ;  /* 0x3ffffffc22227812 */ /* 0x000fc600078ec0ff */
[----:B------:R-:W-:-:S04]  /*0bf0*/  IMAD.WIDE.U32 R42, R43, R4, RZ ;  /* 0x000000042b2a7225 */ /* 0x000fc800078e00ff */
[----:B------:R-:W-:Y:S01]  /*0c00*/  IMAD R4, R28, c[0x0][0x16c], RZ ;  /* 0x00005b001c047a24 */ /* 0x000fe200078e02ff */
[----:B------:R-:W-:Y:S01]  /*0c10*/  IADD3 R3, R34, R31, -R30 ;  /* 0x0000001f22037210 */ /* 0x000fe20007ffe81e */
[----:B------:R-:W-:Y:S02]  /*0c20*/  IMAD R30, R42, c[0x0][0x16c], RZ ;  /* 0x00005b002a1e7a24 */ /* 0x000fe400078e02ff */
[----:B------:R-:W-:-:S04]  /*0c30*/  IMAD.HI.U32 R28, R4, c[0x0][0x168], RZ ;  /* 0x00005a00041c7a27 */ /* 0x000fc800078e00ff */
[----:B------:R-:W-:Y:S01]  /*0c40*/  IMAD.IADD R12, R12, 0x1, R13 ;  /* 0x000000010c0c7824 */ /* 0x000fe200078e020d */
[----:B------:R-:W-:Y:S01]  /*0c50*/  IADD3 R28, R29, c[0x0][0x168], -R28 ;  /* 0x00005a001d1c7a10 */ /* 0x000fe20007ffe81c */
[----:B------:R-:W-:-:S03]  /*0c60*/  IMAD.HI.U32 R13, R30, c[0x0][0x168], RZ ;  /* 0x00005a001e0d7a27 */ /* 0x000fc600078e00ff */
[----:B------:R-:W-:Y:S01]  /*0c70*/  ISETP.GE.U32.AND P0, PT, R12, c[0x0][0x168], PT ;  /* 0x00005a000c007a0c */ /* 0x000fe20003f06070 */
[----:B------:R-:W-:Y:S01]  /*0c80*/  IMAD.IADD R4, R14, 0x1, R15 ;  /* 0x000000010e047824 */ /* 0x000fe200078e020f */
[----:B------:R-:W-:Y:S02]  /*0c90*/  ISETP.GE.U32.AND P1, PT, R28, c[0x0][0x168], PT ;  /* 0x00005a001c007a0c */ /* 0x000fe40003f26070 */
[----:B------:R-:W-:Y:S02]  /*0ca0*/  IADD3 R42, R43, c[0x0][0x168], -R13 ;  /* 0x00005a002b2a7a10 */ /* 0x000fe40007ffe80d */
[----:B------:R-:W-:Y:S02]  /*0cb0*/  SEL R13, RZ, c[0x0][0x168], !P0 ;  /* 0x00005a00ff0d7a07 */ /* 0x000fe40004000000 */
[----:B------:R-:W-:Y:S02]  /*0cc0*/  ISETP.GE.U32.AND P0, PT, R4, c[0x0][0x168], PT ;  /* 0x00005a0004007a0c */ /* 0x000fe40003f06070 */
[----:B------:R-:W-:-:S02]  /*0cd0*/  SEL R15, RZ, c[0x0][0x168], !P1 ;  /* 0x00005a00ff0f7a07 */ /* 0x000fc40004800000 */
[----:B-1----:R-:W-:Y:S01]  /*0ce0*/  IADD3 R14, -R19, c[0x0][0x168], R18 ;  /* 0x00005a00130e7a10 */ /* 0x002fe20007ffe112 */
[----:B------:R-:W-:Y:S01]  /*0cf0*/  IMAD.IADD R12, R12, 0x1, -R13 ;  /* 0x000000010c0c7824 */ /* 0x000fe200078e0a0d */
[----:B------:R-:W-:Y:S01]  /*0d00*/  SEL R29, RZ, c[0x0][0x168], !P0 ;  /* 0x00005a00ff1d7a07 */ /* 0x000fe20004000000 */
[----:B------:R-:W-:Y:S01]  /*0d10*/  IMAD.IADD R13, R28, 0x1, -R15 ;  /* 0x000000011c0d7824 */ /* 0x000fe200078e0a0f */
[----:B------:R-:W-:Y:S01]  /*0d20*/  ISETP.GE.U32.AND P1, PT, R42, c[0x0][0x168], PT ;  /* 0x00005a002a007a0c */ /* 0x000fe20003f26070 */
[----:B------:R-:W-:Y:S01]  /*0d30*/  IMAD.WIDE.U32 R14, R14, R5, RZ ;  /* 0x000000050e0e7225 */ /* 0x000fe200078e00ff */
[----:B0-----:R-:W-:-:S03]  /*0d40*/  IADD3 R30, -R11, c[0x0][0x168], R10 ;  /* 0x00005a000b1e7a10 */ /* 0x001fc60007ffe10a */
[----:B------:R-:W-:Y:S01]  /*0d50*/  IMAD.IADD R4, R4, 0x1, -R29 ;  /* 0x0000000104047824 */ /* 0x000fe200078e0a1d */
[----:B------:R-:W-:Y:S01]  /*0d60*/  IADD3 R29, -R17, c[0x0][0x168], R16 ;  /* 0x00005a00111d7a10 */ /* 0x000fe20007ffe110 */
[----:B------:R-:W-:Y:S01]  /*0d70*/  IMAD R14, R14, c[0x0][0x16c], RZ ;  /* 0x00005b000e0e7a24 */ /* 0x000fe200078e02ff */
[----:B------:R-:W-:Y:S02]  /*0d80*/  SEL R39, RZ, c[0x0][0x168], !P1 ;  /* 0x00005a00ff277a07 */ /* 0x000fe40004800000 */
[----:B------:R-:W-:Y:S01]  /*0d90*/  IADD3 R33, R37, 0x180, RZ ;  /* 0x0000018025217810 */ /* 0x000fe20007ffe0ff */
[----:B------:R-:W-:-:S04]  /*0da0*/  IMAD.WIDE.U32 R28, R29, R6, RZ ;  /* 0x000000061d1c7225 */ /* 0x000fc800078e00ff */
[----:B------:R-:W-:Y:S01]  /*0db0*/  IMAD.HI.U32 R14, R14, c[0x0][0x168], RZ ;  /* 0x00005a000e0e7a27 */ /* 0x000fe200078e00ff */
[----:B------:R-:W-:-:S03]  /*0dc0*/  LEA.HI R36, R33, R33, RZ, 0x1 ;  /* 0x0000002121247211 */ /* 0x000fc600078f08ff */
[----:B------:R-:W-:Y:S02]  /*0dd0*/  IMAD.IADD R5, R42, 0x1, -R39 ;  /* 0x000000012a057824 */ /* 0x000fe400078e0a27 */
[----:B------:R-:W-:Y:S01]  /*0de0*/  IMAD.WIDE.U32 R6, R30, R7, RZ ;  /* 0x000000071e067225 */ /* 0x000fe200078e00ff */
[----:B----4-:R-:W-:Y:S02]  /*0df0*/  IADD3 R30, -R27, c[0x0][0x168], R26 ;  /* 0x00005a001b1e7a10 */ /* 0x010fe40007ffe11a */
[----:B------:R-:W-:Y:S01]  /*0e00*/  IADD3 R39, -R21, c[0x0][0x168], R20 ;  /* 0x00005a0015277a10 */ /* 0x000fe20007ffe114 */
[----:B------:R-:W-:Y:S01]  /*0e10*/  IMAD.IADD R18, R18, 0x1, R19 ;  /* 0x0000000112127824 */ /* 0x000fe200078e0213 */
[----:B------:R-:W-:Y:S01]  /*0e20*/  IADD3 R14, R15, c[0x0][0x168], -R14 ;  /* 0x00005a000f0e7a10 */ /* 0x000fe20007ffe80e */
[----:B------:R0:W-:Y:S01]  /*0e30*/  STS.64 [R31.X8+`((shared_array + 0x800))], R4 ;  /* 0x000000041f007388 */ /* 0x0001e20000008a00 */
[----:B------:R-:W-:Y:S02]  /*0e40*/  IMAD R19, R28, c[0x0][0x16c], RZ ;  /* 0x00005b001c137a24 */ /* 0x000fe400078e02ff */
[----:B------:R-:W-:Y:S01]  /*0e50*/  IMAD R15, R6, c[0x0][0x16c], RZ ;  /* 0x00005b00060f7a24 */ /* 0x000fe200078e02ff */
[----:B------:R1:W-:Y:S01]  /*0e60*/  STS.64 [R31.X8+`((shared_array + 0x400))], R12 ;  /* 0x0000000c1f007388 */ /* 0x0003e20000008a00 */
[----:B------:R-:W-:Y:S01]  /*0e70*/  LEA.HI.SX32 R41, R36, 0x200, 0x1f ;  /* 0x0000020024297811 */ /* 0x000fe200078ffaff */
[----:B------:R-:W-:Y:S01]  /*0e80*/  IMAD.HI.U32 R19, R19, c[0x0][0x168], RZ ;  /* 0x00005a0013137a27 */ /* 0x000fe200078e00ff */
[----:B------:R-:W-:-:S03]  /*0e90*/  ISETP.GE.U32.AND P0, PT, R18, c[0x0][0x168], PT ;  /* 0x00005a0012007a0c */ /* 0x000fc60003f06070 */
[----:B0-----:R-:W-:-:S04]  /*0ea0*/  IMAD.WIDE.U32 R4, R30, R9, RZ ;  /* 0x000000091e047225 */ /* 0x001fc800078e00ff */
[----:B-1----:R-:W-:Y:S01]  /*0eb0*/  IMAD.WIDE.U32 R12, R39, R8, RZ ;  /* 0x00000008270c7225 */ /* 0x002fe200078e00ff */
[----:B------:R-:W-:-:S03]  /*0ec0*/  ISETP.GE.U32.AND P1, PT, R14, c[0x0][0x168], PT ;  /* 0x00005a000e007a0c */ /* 0x000fc60003f26070 */
[----:B------:R-:W-:-:S04]  /*0ed0*/  IMAD.HI.U32 R15, R15, c[0x0][0x168], RZ ;  /* 0x00005a000f0f7a27 */ /* 0x000fc800078e00ff */
[----:B------:R-:W-:Y:S02]  /*0ee0*/  IMAD R4, R4, c[0x0][0x16c], RZ ;  /* 0x00005b0004047a24 */ /* 0x000fe400078e02ff */
[----:B------:R-:W-:Y:S02]  /*0ef0*/  IMAD R12, R12, c[0x0][0x16c], RZ ;  /* 0x00005b000c0c7a24 */ /* 0x000fe400078e02ff */
[----:B------:R-:W-:Y:S01]  /*0f00*/  IMAD.WIDE R40, R41, R2, c[0x0][0x170] ;  /* 0x00005c0029287625 */ /* 0x000fe200078e0202 */
[----:B------:R-:W-:-:S03]  /*0f10*/  IADD3 R28, R29, c[0x0][0x168], -R19 ;  /* 0x00005a001d1c7a10 */ /* 0x000fc60007ffe813 */
[----:B------:R-:W-:Y:S01]  /*0f20*/  IMAD.IADD R6, R16, 0x1, R17 ;  /* 0x0000000110067824 */ /* 0x000fe200078e0211 */
[----:B------:R-:W-:Y:S01]  /*0f30*/  IADD3 R9, R7, c[0x0][0x168], -R15 ;  /* 0x00005a0007097a10 */ /* 0x000fe20007ffe80f */
[----:B------:R-:W-:Y:S01]  /*0f40*/  IMAD.IADD R8, R10, 0x1, R11 ;  /* 0x000000010a087824 */ /* 0x000fe200078e020b */
[----:B------:R-:W-:Y:S01]  /*0f50*/  SEL R7, RZ, c[0x0][0x168], !P0 ;  /* 0x00005a00ff077a07 */ /* 0x000fe20004000000 */
[----:B------:R-:W-:Y:S01]  /*0f60*/  IMAD.HI.U32 R4, R4, c[0x0][0x168], RZ ;  /* 0x00005a0004047a27 */ /* 0x000fe200078e00ff */
[----:B------:R-:W-:Y:S01]  /*0f70*/  SEL R11, RZ, c[0x0][0x168], !P1 ;  /* 0x00005a00ff0b7a07 */ /* 0x000fe20004800000 */
[----:B------:R0:W4:Y:S02]  /*0f80*/  LDG.E.CONSTANT R40, [R40.64] ;  /* 0x0000000428287981 */ /* 0x000124000c1e9900 */
[----:B------:R-:W-:Y:S01]  /*0f90*/  IMAD.HI.U32 R12, R12, c[0x0][0x168], RZ ;  /* 0x00005a000c0c7a27 */ /* 0x000fe200078e00ff */
[----:B------:R-:W-:Y:S02]  /*0fa0*/  ISETP.GE.U32.AND P0, PT, R6, c[0x0][0x168], PT ;  /* 0x00005a0006007a0c */ /* 0x000fe40003f06070 */
[----:B------:R-:W-:Y:S01]  /*0fb0*/  ISETP.GE.U32.AND P1, PT, R28, c[0x0][0x168], PT ;  /* 0x00005a001c007a0c */ /* 0x000fe20003f26070 */
[----:B------:R-:W-:Y:S01]  /*0fc0*/  IMAD.IADD R26, R26, 0x1, R27 ;  /* 0x000000011a1a7824 */ /* 0x000fe200078e021b */
[----:B------:R-:W-:Y:S01]  /*0fd0*/  ISETP.GE.U32.AND P2, PT, R8, c[0x0][0x168], PT ;  /* 0x00005a0008007a0c */ /* 0x000fe20003f46070 */
[----:B------:R-:W-:Y:S01]  /*0fe0*/  IMAD.IADD R20, R20, 0x1, R21 ;  /* 0x0000000114147824 */ /* 0x000fe200078e0215 */
[----:B------:R-:W-:-:S02]  /*0ff0*/  ISETP.GE.U32.AND P3, PT, R9, c[0x0][0x168], PT ;  /* 0x00005a0009007a0c */ /* 0x000fc40003f66070 */
[----:B------:R-:W-:Y:S01]  /*1000*/  IADD3 R27, R5, c[0x0][0x168], -R4 ;  /* 0x00005a00051b7a10 */ /* 0x000fe20007ffe804 */
[----:B------:R-:W-:Y:S01]  /*1010*/  IMAD.IADD R4, R18, 0x1, -R7 ;  /* 0x0000000112047824 */ /* 0x000fe200078e0a07 */
[----:B------:R-:W-:Y:S01]  /*1020*/  IADD3 R12, R13, c[0x0][0x168], -R12 ;  /* 0x00005a000d0c7a10 */ /* 0x000fe20007ffe80c */
[----:B------:R-:W-:Y:S01]  /*1030*/  IMAD.IADD R5, R14, 0x1, -R11 ;  /* 0x000000010e057824 */ /* 0x000fe200078e0a0b */
[----:B------:R-:W-:Y:S02]  /*1040*/  SEL R7, RZ, c[0x0][0x168], !P0 ;  /* 0x00005a00ff077a07 */ /* 0x000fe40004000000 */
[----:B------:R-:W-:Y:S02]  /*1050*/  SEL R11, RZ, c[0x0][0x168], !P1 ;  /* 0x00005a00ff0b7a07 */ /* 0x000fe40004800000 */
[----:B------:R-:W-:Y:S02]  /*1060*/  SEL R13, RZ, c[0x0][0x168], !P2 ;  /* 0x00005a00ff0d7a07 */ /* 0x000fe40005000000 */
[----:B------:R-:W-:-:S02]  /*1070*/  SEL R10, RZ, c[0x0][0x168], !P3 ;  /* 0x00005a00ff0a7a07 */ /* 0x000fc40005800000 */
[----:B------:R-:W-:Y:S02]  /*1080*/  ISETP.GE.U32.AND P0, PT, R20, c[0x0][0x168], PT ;  /* 0x00005a0014007a0c */ /* 0x000fe40003f06070 */
[----:B------:R-:W-:Y:S02]  /*1090*/  ISETP.GE.U32.AND P1, PT, R12, c[0x0][0x168], PT ;  /* 0x00005a000c007a0c */ /* 0x000fe40003f26070 */
[----:B------:R-:W-:Y:S02]  /*10a0*/  ISETP.GE.U32.AND P2, PT, R26, c[0x0][0x168], PT ;  /* 0x00005a001a007a0c */ /* 0x000fe40003f46070 */
[----:B------:R-:W-:Y:S01]  /*10b0*/  ISETP.GE.U32.AND P3, PT, R27, c[0x0][0x168], PT ;  /* 0x00005a001b007a0c */ /* 0x000fe20003f66070 */
[----:B------:R-:W-:Y:S01]  /*10c0*/  IMAD.IADD R6, R6, 0x1, -R7 ;  /* 0x0000000106067824 */ /* 0x000fe200078e0a07 */
[----:B------:R-:W-:Y:S01]  /*10d0*/  SEL R21, RZ, c[0x0][0x168], !P1 ;  /* 0x00005a00ff157a07 */ /* 0x000fe20004800000 */
[----:B------:R-:W-:Y:S01]  /*10e0*/  IMAD.IADD R7, R28, 0x1, -R11 ;  /* 0x000000011c077824 */ /* 0x000fe200078e0a0b */
[----:B------:R-:W-:Y:S01]  /*10f0*/  SEL R11, RZ, c[0x0][0x168], !P0 ;  /* 0x00005a00ff0b7a07 */ /* 0x000fe20004000000 */
[----:B------:R-:W-:Y:S01]  /*1100*/  IMAD.IADD R8, R8, 0x1, -R13 ;  /* 0x0000000108087824 */ /* 0x000fe200078e0a0d */
[----:B------:R-:W-:Y:S01]  /*1110*/  SEL R13, RZ, c[0x0][0x168], !P2 ;  /* 0x00005a00ff0d7a07 */ /* 0x000fe20005000000 */
[----:B------:R-:W-:Y:S01]  /*1120*/  IMAD.IADD R9, R9, 0x1, -R10 ;  /* 0x0000000109097824 */ /* 0x000fe200078e0a0a */
[----:B------:R-:W-:Y:S01]  /*1130*/  SEL R10, RZ, c[0x0][0x168], !P3 ;  /* 0x00005a00ff0a7a07 */ /* 0x000fe20005800000 */
[----:B------:R-:W-:-:S02]  /*1140*/  IMAD.IADD R20, R20, 0x1, -R11 ;  /* 0x0000000114147824 */ /* 0x000fc400078e0a0b */
[----:B------:R-:W-:Y:S02]  /*1150*/  IMAD.IADD R21, R12, 0x1, -R21 ;  /* 0x000000010c157824 */ /* 0x000fe400078e0a15 */
[----:B------:R-:W-:Y:S02]  /*1160*/  IMAD.IADD R26, R26, 0x1, -R13 ;  /* 0x000000011a1a7824 */ /* 0x000fe400078e0a0d */
[----:B------:R-:W-:Y:S01]  /*1170*/  IMAD.IADD R27, R27, 0x1, -R10 ;  /* 0x000000011b1b7824 */ /* 0x000fe200078e0a0a */
[----:B------:R-:W-:Y:S04]  /*1180*/  STS.64 [R31.X8+`((shared_array + 0xc00))], R4 ;  /* 0x000000041f007388 */ /* 0x000fe80000008a00 */
[----:B------:R-:W-:Y:S04]  /*1190*/  STS.64 [R31.X8+`((shared_array + 0x1000))], R6 ;  /* 0x000000061f007388 */ /* 0x000fe80000008a00 */
[----:B------:R-:W-:Y:S04]  /*11a0*/  STS.64 [R31.X8+`((shared_array + 0x1400))], R8 ;  /* 0x000000081f007388 */ /* 0x000fe80000008a00 */
[----:B------:R-:W-:Y:S04]  /*11b0*/  STS.64 [R31.X8+`((shared_array + 0x1800))], R20 ;  /* 0x000000141f007388 */ /* 0x000fe80000008a00 */
[----:B------:R-:W-:Y:S04]  /*11c0*/  STS.64 [R31.X8+`((shared_array + 0x1c00))], R26 ;  /* 0x0000001a1f007388 */ /* 0x000fe80000008a00 */
[----:B------:R-:W-:Y:S06]  /*11d0*/  BAR.SYNC 0x0 ;  /* 0x0000000000007b1d */ /* 0x000fec0000000000 */
[----:B------:R-:W-:Y:S04]  /*11e0*/  LDS R10, [R3.X4+`(shared_array)] ;  /* 0x00000000030a7984 */ /* 0x000fe80000004800 */
[----:B------:R-:W1:Y:S01]  /*11f0*/  LDS R11, [R3.X4+`((shared_array + 0x8))] ;  /* 0x00000000030b7984 */ /* 0x000e620000004800 */
[----:B------:R-:W-:-:S04]  /*1200*/  IADD3 R29, R37, 0x200, RZ ;  /* 0x00000200251d7810 */ /* 0x000fc80007ffe0ff */
[----:B------:R-:W-:-:S04]  /*1210*/  LEA.HI R12, R29, R29, RZ, 0x1 ;  /* 0x0000001d1d0c7211 */ /* 0x000fc800078f08ff */
[----:B------:R-:W-:-:S05]  /*1220*/  LEA.HI.SX32 R15, R12, 0x200, 0x1f ;  /* 0x000002000c0f7811 */ /* 0x000fca00078ffaff */
[----:B------:R-:W-:Y:S01]  /*1230*/  IMAD.WIDE R6, R15, R2, c[0x0][0x170] ;  /* 0x00005c000f067625 */ /* 0x000fe200078e0202 */
[----:B------:R-:W-:Y:S02]  /*1240*/  IADD3 R21, R31, 0x80, RZ ;  /* 0x000000801f157810 */ /* 0x000fe40007ffe0ff */
[----:B-1----:R-:W-:-:S05]  /*1250*/  IADD3 R13, -R11, c[0x0][0x168], R10 ;  /* 0x00005a000b0d7a10 */ /* 0x002fca0007ffe10a */
[----:B--2---:R-:W-:-:S04]  /*1260*/  IMAD.WIDE.U32 R4, R13, R24, RZ ;  /* 0x000000180d047225 */ /* 0x004fc800078e00ff */
[----:B------:R-:W-:Y:S02]  /*1270*/  IMAD R8, R4, c[0x0][0x16c], RZ ;  /* 0x00005b0004087a24 */ /* 0x000fe400078e02ff */
[----:B------:R1:W2:Y:S02]  /*1280*/  LDG.E.CONSTANT R4, [R6.64] ;  /* 0x0000000406047981 */ /* 0x0002a4000c1e9900 */
[----:B------:R-:W-:-:S04]  /*1290*/  IMAD.HI.U32 R9, R8, c[0x0][0x168], RZ ;  /* 0x00005a0008097a27 */ /* 0x000fc800078e00ff */
[----:B------:R-:W-:Y:S01]  /*12a0*/  IMAD.IADD R10, R10, 0x1, R11 ;  /* 0x000000010a0a7824 */ /* 0x000fe200078e020b */
[----:B------:R-:W-:Y:S02]  /*12b0*/  IADD3 R9, R5, c[0x0][0x168], -R9 ;  /* 0x00005a0005097a10 */ /* 0x000fe40007ffe809 */
[----:B------:R-:W-:Y:S02]  /*12c0*/  LEA.HI R5, R21, R21, RZ, 0x1 ;  /* 0x0000001515057211 */ /* 0x000fe400078f08ff */
[----:B------:R-:W-:Y:S02]  /*12d0*/  ISETP.GE.U32.AND P0, PT, R10, c[0x0][0x168], PT ;  /* 0x00005a000a007a0c */ /* 0x000fe40003f06070 */
[----:B------:R-:W-:Y:S01]  /*12e0*/  ISETP.GE.U32.AND P1, PT, R9, c[0x0][0x168], PT ;  /* 0x00005a0009007a0c */ /* 0x000fe20003f26070 */
[C---:B------:R-:W-:Y:S01]  /*12f0*/  IMAD.SHL.U32 R8, R5.reuse, 0x2, RZ ;  /* 0x0000000205087824 */ /* 0x040fe200078e00ff */
[----:B------:R-:W-:Y:S02]  /*1300*/  LOP3.LUT R14, R5, 0x3ffffffe, RZ, 0xc0, !PT ;  /* 0x3ffffffe050e7812 */ /* 0x000fe400078ec0ff */
[----:B------:R-:W-:-:S02]  /*1310*/  SEL R5, RZ, c[0x0][0x168], !P0 ;  /* 0x00005a00ff057a07 */ /* 0x000fc40004000000 */
[----:B-1----:R-:W-:Y:S02]  /*1320*/  SEL R6, RZ, c[0x0][0x168], !P1 ;  /* 0x00005a00ff067a07 */ /* 0x002fe40004800000 */
[----:B------:R-:W-:Y:S01]  /*1330*/  LOP3.LUT R7, R8, 0x3ffffffc, RZ, 0xc0, !PT ;  /* 0x3ffffffc08077812 */ /* 0x000fe200078ec0ff */
[----:B------:R-:W-:Y:S02]  /*1340*/  IMAD.IADD R8, R10, 0x1, -R5 ;  /* 0x000000010a087824 */ /* 0x000fe400078e0a05 */
[----:B------:R-:W-:Y:S01]  /*1350*/  IMAD.IADD R12, R9, 0x1, -R6 ;  /* 0x00000001090c7824 */ /* 0x000fe200078e0a06 */
[----:B------:R-:W-:Y:S02]  /*1360*/  IADD3 R14, R7, R21, -R14 ;  /* 0x00000015070e7210 */ /* 0x000fe40007ffe80e */
[----:B------:R-:W-:Y:S04]  /*1370*/  STS [R3.X4+`(shared_array)], R8 ;  /* 0x0000000803007388 */ /* 0x000fe80000004800 */
[----:B------:R1:W-:Y:S04]  /*1380*/  STS [R3.X4+`((shared_array + 0x8))], R12 ;  /* 0x0000000c03007388 */ /* 0x0003e80000004800 */
[----:B------:R-:W-:Y:S04]  /*1390*/  LDS R5, [R14.X4+`(shared_array)] ;  /* 0x000000000e057984 */ /* 0x000fe80000004800 */
[----:B------:R-:W5:Y:S01]  /*13a0*/  LDS R16, [R14.X4+`((shared_array + 0x8))] ;  /* 0x000000000e107984 */ /* 0x000f620000004800 */
[----:B------:R-:W-:-:S04]  /*13b0*/  IADD3 R30, R37, 0x280, RZ ;  /* 0x00000280251e7810 */ /* 0x000fc80007ffe0ff */
[----:B------:R-:W-:-:S04]  /*13c0*/  LEA.HI R6, R30, R30, RZ, 0x1 ;  /* 0x0000001e1e067211 */ /* 0x000fc800078f08ff */
[----:B------:R-:W-:-:S05]  /*13d0*/  LEA.HI.SX32 R11, R6, 0x200, 0x1f ;  /* 0x00000200060b7811 */ /* 0x000fca00078ffaff */
[----:B------:R-:W-:Y:S01]  /*13e0*/  IMAD.WIDE R10, R11, R2, c[0x0][0x170] ;  /* 0x00005c000b0a7625 */ /* 0x000fe200078e0202 */
[----:B------:R-:W-:-:S05]  /*13f0*/  IADD3 R17, R31, 0x100, RZ ;  /* 0x000001001f117810 */ /* 0x000fca0007ffe0ff */
[----:B------:R0:W2:Y:S01]  /*1400*/  LDG.E.CONSTANT R10, [R10.64] ;  /* 0x000000040a0a7981 */ /* 0x0000a2000c1e9900 */
[----:B-1----:R-:W-:Y:S02]  /*1410*/  LEA.HI R3, R17, R17, RZ, 0x1 ;  /* 0x0000001111037211 */ /* 0x002fe400078f08ff */
[----:B-----5:R-:W-:-:S05]  /*1420*/  IADD3 R7, -R16, c[0x0][0x168], R5 ;  /* 0x00005a0010077a10 */ /* 0x020fca0007ffe105 */
[----:B---3--:R-:W-:-:S04]  /*1430*/  IMAD.WIDE.U32 R6, R7, R32, RZ ;  /* 0x0000002007067225 */ /* 0x008fc800078e00ff */
[----:B------:R-:W-:-:S04]  /*1440*/  IMAD R6, R6, c[0x0][0x16c], RZ ;  /* 0x00005b0006067a24 */ /* 0x000fc800078e02ff */
[----:B------:R-:W-:-:S04]  /*1450*/  IMAD.HI.U32 R6, R6, c[0x0][0x168], RZ ;  /* 0x00005a0006067a27 */ /* 0x000fc800078e00ff */
[----:B------:R-:W-:Y:S01]  /*1460*/  IMAD.IADD R5, R5, 0x1, R16 ;  /* 0x0000000105057824 */ /* 0x000fe200078e0210 */
[----:B------:R-:W-:Y:S01]  /*1470*/  IADD3 R7, R7, c[0x0][0x168], -R6 ;  /* 0x00005a0007077a10 */ /* 0x000fe20007ffe806 */
[----:B------:R-:W-:-:S03]  /*1480*/  IMAD.SHL.U32 R9, R3, 0x2, RZ ;  /* 0x0000000203097824 */ /* 0x000fc600078e00ff */
[----:B------:R-:W-:Y:S02]  /*1490*/  ISETP.GE.U32.AND P0, PT, R5, c[0x0][0x168], PT ;  /* 0x00005a0005007a0c */ /* 0x000fe40003f06070 */
[----:B------:R-:W-:Y:S02]  /*14a0*/  ISETP.GE.U32.AND P1, PT, R7, c[0x0][0x168], PT ;  /* 0x00005a0007007a0c */ /* 0x000fe40003f26070 */
[----:B------:R-:W-:Y:S02]  /*14b0*/  SEL R6, RZ, c[0x0][0x168], !P0 ;  /* 0x00005a00ff067a07 */ /* 0x000fe40004000000 */
[----:B------:R-:W-:Y:S02]  /*14c0*/  SEL R8, RZ, c[0x0][0x168], !P1 ;  /* 0x00005a00ff087a07 */ /* 0x000fe40004800000 */
[----:B------:R-:W-:Y:S02]  /*14d0*/  LOP3.LUT R12, R3, 0x3ffffffe, RZ, 0xc0, !PT ;  /* 0x3ffffffe030c7812 */ /* 0x000fe400078ec0ff */
[----:B------:R-:W-:Y:S01]  /*14e0*/  LOP3.LUT R9, R9, 0x3ffffffc, RZ, 0xc0, !PT ;  /* 0x3ffffffc09097812 */ /* 0x000fe200078ec0ff */
[----:B------:R-:W-:-:S02]  /*14f0*/  IMAD.IADD R3, R5, 0x1, -R6 ;  /* 0x0000000105037824 */ /* 0x000fc400078e0a06 */
[----:B0-----:R-:W-:Y:S01]  /*1500*/  IMAD.IADD R11, R7, 0x1, -R8 ;  /* 0x00000001070b7824 */ /* 0x001fe200078e0a08 */
[----:B------:R-:W-:Y:S02]  /*1510*/  IADD3 R5, R9, R17, -R12 ;  /* 0x0000001109057210 */ /* 0x000fe40007ffe80c */
[----:B------:R0:W-:Y:S04]  /*1520*/  STS [R14.X4+`(shared_array)], R3 ;  /* 0x000000030e007388 */ /* 0x0001e80000004800 */
[----:B------:R-:W-:Y:S04]  /*1530*/  STS [R14.X4+`((shared_array + 0x8))], R11 ;  /* 0x0000000b0e007388 */ /* 0x000fe80000004800 */
[----:B------:R-:W-:Y:S04]  /*1540*/  LDS R12, [R5.X4+`(shared_array)] ;  /* 0x00000000050c7984 */ /* 0x000fe80000004800 */
[----:B------:R-:W1:Y:S01]  /*1550*/  LDS R15, [R5.X4+`((shared_array + 0x8))] ;  /* 0x00000000050f7984 */ /* 0x000e620000004800 */
[----:B------:R-:W-:-:S04]  /*1560*/  IADD3 R19, R37, 0x300, RZ ;  /* 0x0000030025137810 */ /* 0x000fc80007ffe0ff */
[----:B------:R-:W-:-:S04]  /*1570*/  LEA.HI R7, R19, R19, RZ, 0x1 ;  /* 0x0000001313077211 */ /* 0x000fc800078f08ff */
[----:B------:R-:W-:-:S05]  /*1580*/  LEA.HI.SX32 R9, R7, 0x200, 0x1f ;  /* 0x0000020007097811 */ /* 0x000fca00078ffaff */
[----:B------:R-:W-:Y:S01]  /*1590*/  IMAD.WIDE R8, R9, R2, c[0x0][0x170] ;  /* 0x00005c0009087625 */ /* 0x000fe200078e0202 */
[----:B------:R-:W-:-:S04]  /*15a0*/  IADD3 R13, R31, 0x180, RZ ;  /* 0x000001801f0d7810 */ /* 0x000fc80007ffe0ff */
[----:B0-----:R0:W3:Y:S01]  /*15b0*/  LDG.E.CONSTANT R3, [R8.64] ;  /* 0x0000000408037981 */ /* 0x0010e2000c1e9900 */
[----:B-1----:R-:W-:-:S05]  /*15c0*/  IADD3 R6, -R15, c[0x0][0x168], R12 ;  /* 0x00005a000f067a10 */ /* 0x002fca0007ffe10c */
[----:B------:R-:W-:-:S04]  /*15d0*/  IMAD.WIDE.U32 R6, R6, R25, RZ ;  /* 0x0000001906067225 */ /* 0x000fc800078e00ff */
[----:B------:R-:W-:-:S04]  /*15e0*/  IMAD R6, R6, c[0x0][0x16c], RZ ;  /* 0x00005b0006067a24 */ /* 0x000fc800078e02ff */
        /* <DEDUP_REMOVED lines=9> */
[----:B0-----:R-:W-:Y:S02]  /*1680*/  SEL R9, RZ, c[0x0][0x168], !P1 ;  /* 0x00005a00ff097a07 */ /* 0x001fe40004800000 */
[----:B------:R-:W-:Y:S01]  /*1690*/  LOP3.LUT R11, R11, 0x3ffffffc, RZ, 0xc0, !PT ;  /* 0x3ffffffc0b0b7812 */ /* 0x000fe200078ec0ff */
[----:B------:R-:W-:Y:S02]  /*16a0*/  IMAD.IADD R8, R12, 0x1, -R7 ;  /* 0x000000010c087824 */ /* 0x000fe400078e0a07 */
[----:B------:R-:W-:Y:S01]  /*16b0*/  IMAD.IADD R14, R6, 0x1, -R9 ;  /* 0x00000001060e7824 */ /* 0x000fe200078e0a09 */
[----:B------:R-:W-:Y:S02]  /*16c0*/  IADD3 R12, R11, R13, -R16 ;  /* 0x0000000d0b0c7210 */ /* 0x000fe40007ffe810 */
[----:B------:R-:W-:Y:S04]  /*16d0*/  STS [R5.X4+`(shared_array)], R8 ;  /* 0x0000000805007388 */ /* 0x000fe80000004800 */
[----:B------:R-:W-:Y:S04]  /*16e0*/  STS [R5.X4+`((shared_array + 0x8))], R14 ;  /* 0x0000000e05007388 */ /* 0x000fe80000004800 */
[----:B------:R-:W-:Y:S04]  /*16f0*/  LDS R9, [R12.X4+`(shared_array)] ;  /* 0x000000000c097984 */ /* 0x000fe80000004800 */
[----:B------:R-:W0:Y:S01]  /*1700*/  LDS R16, [R12.X4+`((shared_array + 0x8))] ;  /* 0x000000000c107984 */ /* 0x000e220000004800 */
[----:B------:R-:W-:-:S04]  /*1710*/  IADD3 R15, R37, 0x380, RZ ;  /* 0x00000380250f7810 */ /* 0x000fc80007ffe0ff */
[----:B------:R-:W-:-:S04]  /*1720*/  LEA.HI R6, R15, R15, RZ, 0x1 ;  /* 0x0000000f0f067211 */ /* 0x000fc800078f08ff */
[----:B------:R-:W-:-:S05]  /*1730*/  LEA.HI.SX32 R7, R6, 0x200, 0x1f ;  /* 0x0000020006077811 */ /* 0x000fca00078ffaff */
[----:B------:R-:W-:-:S06]  /*1740*/  IMAD.WIDE R6, R7, R2, c[0x0][0x170] ;  /* 0x00005c0007067625 */ /* 0x000fcc00078e0202 */
[----:B------:R1:W5:Y:S01]  /*1750*/  LDG.E.CONSTANT R6, [R6.64] ;  /* 0x0000000406067981 */ /* 0x000362000c1e9900 */
[----:B0-----:R-:W-:-:S05]  /*1760*/  IADD3 R41, -R16, c[0x0][0x168], R9 ;  /* 0x00005a0010297a10 */ /* 0x001fca0007ffe109 */
[----:B----4-:R-:W-:-:S04]  /*1770*/  IMAD.WIDE.U32 R40, R41, R40, RZ ;  /* 0x0000002829287225 */ /* 0x010fc800078e00ff */
[----:B------:R-:W-:-:S04]  /*1780*/  IMAD R11, R40, c[0x0][0x16c], RZ ;  /* 0x00005b00280b7a24 */ /* 0x000fc800078e02ff */
[----:B------:R-:W-:Y:S01]  /*1790*/  IMAD.HI.U32 R5, R11, c[0x0][0x168], RZ ;  /* 0x00005a000b057a27 */ /* 0x000fe200078e00ff */
[----:B------:R-:W-:-:S03]  /*17a0*/  IADD3 R11, R31, 0x200, RZ ;  /* 0x000002001f0b7810 */ /* 0x000fc60007ffe0ff */
        /* <DEDUP_REMOVED lines=8> */
[----:B------:R-:W-:Y:S02]  /*1830*/  SEL R14, RZ, c[0x0][0x168], !P1 ;  /* 0x00005a00ff0e7a07 */ /* 0x000fe40004800000 */
[----:B------:R-:W-:Y:S01]  /*1840*/  LOP3.LUT R18, R18, 0x3ffffffc, RZ, 0xc0, !PT ;  /* 0x3ffffffc12127812 */ /* 0x000fe200078ec0ff */
[----:B-1----:R-:W-:Y:S02]  /*1850*/  IMAD.IADD R7, R9, 0x1, -R8 ;  /* 0x0000000109077824 */ /* 0x002fe400078e0a08 */
[----:B------:R-:W-:Y:S01]  /*1860*/  IMAD.IADD R25, R5, 0x1, -R14 ;  /* 0x0000000105197824 */ /* 0x000fe200078e0a0e */
[----:B------:R-:W-:Y:S02]  /*1870*/  IADD3 R14, R18, R11, -R16 ;  /* 0x0000000b120e7210 */ /* 0x000fe40007ffe810 */
[----:B------:R0:W-:Y:S04]  /*1880*/  STS [R12.X4+`(shared_array)], R7 ;  /* 0x000000070c007388 */ /* 0x0001e80000004800 */
[----:B------:R-:W-:Y:S04]  /*1890*/  STS [R12.X4+`((shared_array + 0x8))], R25 ;  /* 0x000000190c007388 */ /* 0x000fe80000004800 */
[----:B------:R-:W-:Y:S04]  /*18a0*/  LDS R16, [R14.X4+`(shared_array)] ;  /* 0x000000000e107984 */ /* 0x000fe80000004800 */
[----:B------:R-:W1:Y:S01]  /*18b0*/  LDS R27, [R14.X4+`((shared_array + 0x8))] ;  /* 0x000000000e1b7984 */ /* 0x000e620000004800 */
[----:B------:R-:W-:-:S04]  /*18c0*/  SHF.R.S32.HI R8, RZ, 0x1f, R37 ;  /* 0x0000001fff087819 */ /* 0x000fc80000011425 */
[----:B------:R-:W-:-:S04]  /*18d0*/  LEA.HI R8, R8, R37, RZ, 0x2 ;  /* 0x0000002508087211 */ /* 0x000fc800078f10ff */
[----:B------:R-:W-:Y:S02]  /*18e0*/  LEA.HI.SX32 R9, R8, 0x100, 0x1e ;  /* 0x0000010008097811 */ /* 0x000fe400078ff2ff */
[----:B0-----:R-:W-:-:S03]  /*18f0*/  IADD3 R7, R31, 0x280, RZ ;  /* 0x000002801f077810 */ /* 0x001fc60007ffe0ff */
[----:B------:R-:W-:Y:S01]  /*1900*/  IMAD.WIDE R8, R9, R2, c[0x0][0x170] ;  /* 0x00005c0009087625 */ /* 0x000fe200078e0202 */
[----:B-1----:R-:W-:-:S05]  /*1910*/  IADD3 R5, -R27, c[0x0][0x168], R16 ;  /* 0x00005a001b057a10 */ /* 0x002fca0007ffe110 */
[----:B--2---:R-:W-:-:S04]  /*1920*/  IMAD.WIDE.U32 R4, R5, R4, RZ ;  /* 0x0000000405047225 */ /* 0x004fc800078e00ff */
[----:B------:R-:W-:-:S04]  /*1930*/  IMAD R4, R4, c[0x0][0x16c], RZ ;  /* 0x00005b0004047a24 */ /* 0x000fc800078e02ff */
[----:B------:R-:W-:Y:S02]  /*1940*/  IMAD.HI.U32 R39, R4, c[0x0][0x168], RZ ;  /* 0x00005a0004277a27 */ /* 0x000fe400078e00ff */
[----:B------:R0:W2:Y:S02]  /*1950*/  LDG.E.CONSTANT R4, [R8.64] ;  /* 0x0000000408047981 */ /* 0x0000a4000c1e9900 */
[----:B------:R-:W-:Y:S01]  /*1960*/  IMAD.IADD R16, R16, 0x1, R27 ;  /* 0x0000000110107824 */ /* 0x000fe200078e021b */
[----:B------:R-:W-:Y:S02]  /*1970*/  IADD3 R39, R5, c[0x0][0x168], -R39 ;  /* 0x00005a0005277a10 */ /* 0x000fe40007ffe827 */
[----:B------:R-:W-:Y:S02]  /*1980*/  LEA.HI R5, R7, R7, RZ, 0x1 ;  /* 0x0000000707057211 */ /* 0x000fe400078f08ff */
[----:B------:R-:W-:Y:S02]  /*1990*/  ISETP.GE.U32.AND P0, PT, R16, c[0x0][0x168], PT ;  /* 0x00005a0010007a0c */ /* 0x000fe40003f06070 */
[----:B------:R-:W-:Y:S01]  /*19a0*/  ISETP.GE.U32.AND P1, PT, R39, c[0x0][0x168], PT ;  /* 0x00005a0027007a0c */ /* 0x000fe20003f26070 */
[C---:B------:R-:W-:Y:S01]  /*19b0*/  IMAD.SHL.U32 R20, R5.reuse, 0x2, RZ ;  /* 0x0000000205147824 */ /* 0x040fe200078e00ff */
[----:B------:R-:W-:-:S02]  /*19c0*/  LOP3.LUT R18, R5, 0x3ffffffe, RZ, 0xc0, !PT ;  /* 0x3ffffffe05127812 */ /* 0x000fc400078ec0ff */
[----:B------:R-:W-:Y:S02]  /*19d0*/  SEL R5, RZ, c[0x0][0x168], !P0 ;  /* 0x00005a00ff057a07 */ /* 0x000fe40004000000 */
[----:B------:R-:W-:Y:S02]  /*19e0*/  SEL R12, RZ, c[0x0][0x168], !P1 ;  /* 0x00005a00ff0c7a07 */ /* 0x000fe40004800000 */
[----:B------:R-:W-:Y:S01]  /*19f0*/  LOP3.LUT R20, R20, 0x3ffffffc, RZ, 0xc0, !PT ;  /* 0x3ffffffc14147812 */ /* 0x000fe200078ec0ff */
[----:B------:R-:W-:Y:S02]  /*1a00*/  IMAD.IADD R5, R16, 0x1, -R5 ;  /* 0x0000000110057824 */ /* 0x000fe400078e0a05 */
[----:B------:R-:W-:Y:S01]  /*1a10*/  IMAD.IADD R39, R39, 0x1, -R12 ;  /* 0x0000000127277824 */ /* 0x000fe200078e0a0c */
[----:B------:R-:W-:Y:S02]  /*1a20*/  IADD3 R12, R20, R7, -R18 ;  /* 0x00000007140c7210 */ /* 0x000fe40007ffe812 */
[----:B------:R1:W-:Y:S04]  /*1a30*/  STS [R14.X4+`(shared_array)], R5 ;  /* 0x000000050e007388 */ /* 0x0003e80000004800 */
[----:B------:R-:W-:Y:S04]  /*1a40*/  STS [R14.X4+`((shared_array + 0x8))], R39 ;  /* 0x000000270e007388 */ /* 0x000fe80000004800 */
[----:B------:R-:W-:Y:S04]  /*1a50*/  LDS R16, [R12.X4+`(shared_array)] ;  /* 0x000000000c107984 */ /* 0x000fe80000004800 */
[----:B------:R-:W0:Y:S01]  /*1a60*/  LDS R27, [R12.X4+`((shared_array + 0x8))] ;  /* 0x000000000c1b7984 */ /* 0x000e220000004800 */
[----:B------:R-:W-:-:S04]  /*1a70*/  SHF.R.S32.HI R25, RZ, 0x1f, R38 ;  /* 0x0000001fff197819 */ /* 0x000fc80000011426 */
[----:B------:R-:W-:-:S04]  /*1a80*/  LEA.HI R25, R25, R38, RZ, 0x2 ;  /* 0x0000002619197211 */ /* 0x000fc800078f10ff */
[----:B------:R-:W-:-:S05]  /*1a90*/  LEA.HI.SX32 R25, R25, 0x100, 0x1e ;  /* 0x0000010019197811 */ /* 0x000fca00078ff2ff */
[----:B------:R-:W-:Y:S01]  /*1aa0*/  IMAD.WIDE R24, R25, R2, c[0x0][0x170] ;  /* 0x00005c0019187625 */ /* 0x000fe200078e0202 */
[----:B-1----:R-:W-:-:S04]  /*1ab0*/  IADD3 R5, R31, 0x300, RZ ;  /* 0x000003001f057810 */ /* 0x002fc80007ffe0ff */
[----:B------:R1:W4:Y:S01]  /*1ac0*/  LDG.E.CONSTANT R26, [R24.64] ;  /* 0x00000004181a7981 */ /* 0x000322000c1e9900 */
[----:B0-----:R-:W-:-:S05]  /*1ad0*/  IADD3 R9, -R27, c[0x0][0x168], R16 ;  /* 0x00005a001b097a10 */ /* 0x001fca0007ffe110 */
        /* <DEDUP_REMOVED lines=17> */
[----:B------:R1:W-:Y:S04]  /*1bf0*/  STS [R12.X4+`((shared_array + 0x8))], R27 ;  /* 0x0000001b0c007388 */ /* 0x0003e80000004800 */
[----:B------:R-:W-:Y:S04]  /*1c00*/  LDS R14, [R10.X4+`(shared_array)] ;  /* 0x000000000a0e7984 */ /* 0x000fe80000004800 */
[----:B------:R-:W3:Y:S01]  /*1c10*/  LDS R39, [R10.X4+`((shared_array + 0x8))] ;  /* 0x000000000a277984 */ /* 0x000ee20000004800 */
[----:B------:R-:W-:-:S04]  /*1c20*/  SHF.R.S32.HI R20, RZ, 0x1f, R35 ;  /* 0x0000001fff147819 */ /* 0x000fc80000011423 */
[----:B------:R-:W-:-:S04]  /*1c30*/  LEA.HI R16, R20, R35, RZ, 0x2 ;  /* 0x0000002314107211 */ /* 0x000fc800078f10ff */
[----:B------:R-:W-:-:S05]  /*1c40*/  LEA.HI.SX32 R41, R16, 0x100, 0x1e ;  /* 0x0000010010297811 */ /* 0x000fca00078ff2ff */
[----:B0-----:R-:W-:-:S05]  /*1c50*/  IMAD.WIDE R24, R41, R2, c[0x0][0x170] ;  /* 0x00005c0029187625 */ /* 0x001fca00078e0202 */
[----:B-1----:R0:W4:Y:S01]  /*1c60*/  LDG.E.CONSTANT R12, [R24.64] ;  /* 0x00000004180c7981 */ /* 0x002122000c1e9900 */
[----:B---3--:R-:W-:-:S05]  /*1c70*/  IADD3 R8, -R39, c[0x0][0x168], R14 ;  /* 0x00005a0027087a10 */ /* 0x008fca0007ffe10e */
[----:B------:R-:W-:-:S04]  /*1c80*/  IMAD.WIDE.U32 R8, R8, R3, RZ ;  /* 0x0000000308087225 */ /* 0x000fc800078e00ff */
        /* <DEDUP_REMOVED lines=20> */
[----:B------:R-:W-:-:S04]  /*1dd0*/  SHF.R.S32.HI R16, RZ, 0x1f, R33 ;  /* 0x0000001fff107819 */ /* 0x000fc80000011421 */
[----:B------:R-:W-:-:S04]  /*1de0*/  LEA.HI R18, R16, R33, RZ, 0x2 ;  /* 0x0000002110127211 */ /* 0x000fc800078f10ff */
[----:B------:R-:W-:Y:S02]  /*1df0*/  LEA.HI.SX32 R41, R18, 0x100, 0x1e ;  /* 0x0000010012297811 */ /* 0x000fe400078ff2ff */
[----:B0-----:R-:W-:Y:S01]  /*1e00*/  IADD3 R25, -R39, c[0x0][0x168], R8 ;  /* 0x00005a0027197a10 */ /* 0x001fe20007ffe108 */
[----:B------:R-:W-:-:S04]  /*1e10*/  IMAD.IADD R39, R8, 0x1, R39 ;  /* 0x0000000108277824 */ /* 0x000fc800078e0227 */
[----:B-----5:R-:W-:-:S04]  /*1e20*/  IMAD.WIDE.U32 R24, R25, R6, RZ ;  /* 0x0000000619187225 */ /* 0x020fc800078e00ff */
[----:B------:R-:W-:Y:S02]  /*1e30*/  IMAD R6, R24, c[0x0][0x16c], RZ ;  /* 0x00005b0018067a24 */ /* 0x000fe400078e02ff */
[----:B------:R-:W-:-:S04]  /*1e40*/  IMAD.WIDE R8, R41, R2, c[0x0][0x170] ;  /* 0x00005c0029087625 */ /* 0x000fc800078e0202 */
[----:B------:R-:W-:Y:S01]  /*1e50*/  IMAD.HI.U32 R24, R6, c[0x0][0x168], RZ ;  /* 0x00005a0006187a27 */ /* 0x000fe200078e00ff */
[----:B------:R0:W3:Y:S01]  /*1e60*/  LDG.E.CONSTANT R10, [R8.64] ;  /* 0x00000004080a7981 */ /* 0x0000e2000c1e9900 */
[----:B------:R-:W-:Y:S02]  /*1e70*/  SHF.R.S32.HI R6, RZ, 0x1f, R31 ;  /* 0x0000001fff067819 */ /* 0x000fe4000001141f */
[----:B------:R-:W-:Y:S02]  /*1e80*/  ISETP.GE.U32.AND P0, PT, R39, c[0x0][0x168], PT ;  /* 0x00005a0027007a0c */ /* 0x000fe40003f06070 */
[----:B------:R-:W-:Y:S02]  /*1e90*/  IADD3 R24, R25, c[0x0][0x168], -R24 ;  /* 0x00005a0019187a10 */ /* 0x000fe40007ffe818 */
[----:B------:R-:W-:Y:S02]  /*1ea0*/  LEA.HI R18, R6, R31, RZ, 0x2 ;  /* 0x0000001f06127211 */ /* 0x000fe400078f10ff */
[----:B------:R-:W-:-:S02]  /*1eb0*/  ISETP.GE.U32.AND P1, PT, R24, c[0x0][0x168], PT ;  /* 0x00005a0018007a0c */ /* 0x000fc40003f26070 */
[----:B------:R-:W-:Y:S01]  /*1ec0*/  SEL R6, RZ, c[0x0][0x168], !P0 ;  /* 0x00005a00ff067a07 */ /* 0x000fe20004000000 */
[----:B------:R-:W-:Y:S01]  /*1ed0*/  IMAD.SHL.U32 R27, R18, 0x2, RZ ;  /* 0x00000002121b7824 */ /* 0x000fe200078e00ff */
[----:B------:R-:W-:-:S03]  /*1ee0*/  SEL R25, RZ, c[0x0][0x168], !P1 ;  /* 0x00005a00ff197a07 */ /* 0x000fc60004800000 */
[----:B------:R-:W-:Y:S01]  /*1ef0*/  IMAD.IADD R39, R39, 0x1, -R6 ;  /* 0x0000000127277824 */ /* 0x000fe200078e0a06 */
[----:B------:R-:W-:Y:S02]  /*1f00*/  LOP3.LUT R6, R18, 0x3ffffffc, RZ, 0xc0, !PT ;  /* 0x3ffffffc12067812 */ /* 0x000fe400078ec0ff */
[----:B------:R-:W-:Y:S01]  /*1f10*/  LOP3.LUT R18, R27, 0x3ffffff8, RZ, 0xc0, !PT ;  /* 0x3ffffff81b127812 */ /* 0x000fe200078ec0ff */
[----:B------:R-:W-:-:S03]  /*1f20*/  IMAD.IADD R27, R24, 0x1, -R25 ;  /* 0x00000001181b7824 */ /* 0x000fc600078e0a19 */
[----:B------:R-:W-:Y:S01]  /*1f30*/  IADD3 R6, R18, R31, -R6 ;  /* 0x0000001f12067210 */ /* 0x000fe20007ffe806 */
[----:B------:R-:W-:Y:S04]  /*1f40*/  STS [R14.X4+`(shared_array)], R39 ;  /* 0x000000270e007388 */ /* 0x000fe80000004800 */
[----:B------:R-:W-:Y:S04]  /*1f50*/  STS [R14.X4+`((shared_array + 0x8))], R27 ;  /* 0x0000001b0e007388 */ /* 0x000fe80000004800 */
[----:B------:R-:W-:Y:S06]  /*1f60*/  BAR.SYNC 0x0 ;  /* 0x0000000000007b1d */ /* 0x000fec0000000000 */
[----:B------:R-:W-:Y:S04]  /*1f70*/  LDS R18, [R6.X4+`(shared_array)] ;  /* 0x0000000006127984 */ /* 0x000fe80000004800 */
[----:B------:R-:W1:Y:S01]  /*1f80*/  LDS R41, [R6.X4+`((shared_array + 0x10))] ;  /* 0x0000000006297984 */ /* 0x000e620000004800 */
[----:B------:R-:W-:-:S04]  /*1f90*/  SHF.R.S32.HI R34, RZ, 0x1f, R29 ;  /* 0x0000001fff227819 */ /* 0x000fc8000001141d */
[----:B0-----:R-:W-:-:S04]  /*1fa0*/  LEA.HI R8, R34, R29, RZ, 0x2 ;  /* 0x0000001d22087211 */ /* 0x001fc800078f10ff */
[----:B------:R-:W-:-:S05]  /*1fb0*/  LEA.HI.SX32 R25, R8, 0x100, 0x1e ;  /* 0x0000010008197811 */ /* 0x000fca00078ff2ff */
[----:B------:R-:W-:Y:S01]  /*1fc0*/  IMAD.WIDE R24, R25, R2, c[0x0][0x170] ;  /* 0x00005c0019187625 */ /* 0x000fe200078e0202 */
[----:B-1----:R-:W-:-:S05]  /*1fd0*/  IADD3 R9, -R41, c[0x0][0x168], R18 ;  /* 0x00005a0029097a10 */ /* 0x002fca0007ffe112 */
[----:B--2---:R-:W-:-:S04]  /*1fe0*/  IMAD.WIDE.U32 R8, R9, R4, RZ ;  /* 0x0000000409087225 */ /* 0x004fc800078e00ff */
[----:B------:R-:W-:Y:S02]  /*1ff0*/  IMAD R2, R8, c[0x0][0x16c], RZ ;  /* 0x00005b0008027a24 */ /* 0x000fe400078e02ff */
[----:B------:R0:W2:Y:S02]  /*2000*/  LDG.E.CONSTANT R8, [R24.64] ;  /* 0x0000000418087981 */ /* 0x0000a4000c1e9900 */
[----:B------:R-:W-:Y:S01]  /*2010*/  IMAD.HI.U32 R27, R2, c[0x0][0x168], RZ ;  /* 0x00005a00021b7a27 */ /* 0x000fe200078e00ff */
[----:B------:R-:W-:-:S03]  /*2020*/  SHF.R.S32.HI R2, RZ, 0x1f, R21 ;  /* 0x0000001fff027819 */ /* 0x000fc60000011415 */
        /* <DEDUP_REMOVED lines=10> */
[----:B0-----:R-:W-:Y:S02]  /*20d0*/  IMAD.IADD R25, R18, 0x1, -R9 ;  /* 0x0000000112197824 */ /* 0x001fe400078e0a09 */
[----:B------:R-:W-:Y:S01]  /*20e0*/  IMAD.IADD R41, R27, 0x1, -R2 ;  /* 0x000000011b297824 */ /* 0x000fe200078e0a02 */
[----:B------:R-:W-:Y:S02]  /*20f0*/  IADD3 R2, R14, R21, -R4 ;  /* 0x000000150e027210 */ /* 0x000fe40007ffe804 */
[----:B------:R-:W-:Y:S04]  /*2100*/  STS [R6.X4+`(shared_array)], R25 ;  /* 0x0000001906007388 */ /* 0x000fe80000004800 */
[----:B------:R0:W-:Y:S04]  /*2110*/  STS [R6.X4+`((shared_array + 0x10))], R41 ;  /* 0x0000002906007388 */ /* 0x0001e80000004800 */
[----:B------:R-:W-:Y:S04]  /*2120*/  LDS R4, [R2.X4+`(shared_array)] ;  /* 0x0000000002047984 */ /* 0x000fe80000004800 */
[----:B------:R-:W1:Y:S01]  /*2130*/  LDS R43, [R2.X4+`((shared_array + 0x10))] ;  /* 0x00000000022b7984 */ /* 0x000e620000004800 */
[----:B------:R-:W-:-:S04]  /*2140*/  SHF.R.S32.HI R9, RZ, 0x1f, R30 ;  /* 0x0000001fff097819 */ /* 0x000fc8000001141e */
[----:B------:R-:W-:Y:S01]  /*2150*/  LEA.HI R18, R9, R30, RZ, 0x2 ;  /* 0x0000001e09127211 */ /* 0x000fe200078f10ff */
[----:B------:R-:W-:Y:S01]  /*2160*/  IMAD.MOV.U32 R39, RZ, RZ, 0x4 ;  /* 0x00000004ff277424 */ /* 0x000fe200078e00ff */
[----:B------:R-:W-:Y:S02]  /*2170*/  SHF.R.S32.HI R28, RZ, 0x1f, R17 ;  /* 0x0000001fff1c7819 */ /* 0x000fe40000011411 */
[----:B------:R-:W-:Y:S02]  /*2180*/  LEA.HI.SX32 R18, R18, 0x100, 0x1e ;  /* 0x0000010012127811 */ /* 0x000fe400078ff2ff */
[----:B0-----:R-:W-:-:S03]  /*2190*/  LEA.HI R6, R28, R17, RZ, 0x2 ;  /* 0x000000111c067211 */ /* 0x001fc600078f10ff */
[----:B------:R-:W-:Y:S01]  /*21a0*/  IMAD.WIDE R24, R18, R39, c[0x0][0x170] ;  /* 0x00005c0012187625 */ /* 0x000fe200078e0227 */
[----:B------:R-:W-:Y:S01]  /*21b0*/  ULDC.64 UR4, c[0x0][0x118] ;  /* 0x0000460000047ab9 */ /* 0x000fe20000000a00 */
[----:B-1----:R-:W-:-:S05]  /*21c0*/  IADD3 R27, -R43, c[0x0][0x168], R4 ;  /* 0x00005a002b1b7a10 */ /* 0x002fca0007ffe104 */
[----:B----4-:R-:W-:-:S04]  /*21d0*/  IMAD.WIDE.U32 R26, R27, R26, RZ ;  /* 0x0000001a1b1a7225 */ /* 0x010fc800078e00ff */
[----:B------:R-:W-:-:S04]  /*21e0*/  IMAD R14, R26, c[0x0][0x16c], RZ ;  /* 0x00005b001a0e7a24 */ /* 0x000fc800078e02ff */
[----:B------:R-:W-:-:S04]  /*21f0*/  IMAD.HI.U32 R26, R14, c[0x0][0x168], RZ ;  /* 0x00005a000e1a7a27 */ /* 0x000fc800078e00ff */
[----:B------:R-:W-:Y:S01]  /*2200*/  IMAD.IADD R43, R4, 0x1, R43 ;  /* 0x00000001042b7824 */ /* 0x000fe200078e022b */
[----:B------:R-:W-:Y:S01]  /*2210*/  IADD3 R26, R27, c[0x0][0x168], -R26 ;  /* 0x00005a001b1a7a10 */ /* 0x000fe20007ffe81a */
[----:B------:R0:W4:Y:S01]  /*2220*/  LDG.E.CONSTANT R4, [R24.64] ;  /* 0x0000000418047981 */ /* 0x000122000c1e9900 */
[----:B------:R-:W-:Y:S02]  /*2230*/  IMAD.SHL.U32 R18, R6, 0x2, RZ ;  /* 0x0000000206127824 */ /* 0x000fe400078e00ff */
[----:B------:R-:W-:Y:S02]  /*2240*/  ISETP.GE.U32.AND P0, PT, R43, c[0x0][0x168], PT ;  /* 0x00005a002b007a0c */ /* 0x000fe40003f06070 */
[----:B------:R-:W-:Y:S02]  /*2250*/  ISETP.GE.U32.AND P1, PT, R26, c[0x0][0x168], PT ;  /* 0x00005a001a007a0c */ /* 0x000fe40003f26070 */
        /* <DEDUP_REMOVED lines=11> */
[----:B------:R-:W-:-:S04]  /*2310*/  SHF.R.S32.HI R6, RZ, 0x1f, R19 ;  /* 0x0000001fff067819 */ /* 0x000fc80000011413 */
[----:B------:R-:W-:-:S04]  /*2320*/  LEA.HI R18, R6, R19, RZ, 0x2 ;  /* 0x0000001306127211 */ /* 0x000fc800078f10ff */
[----:B0-----:R-:W-:Y:S02]  /*2330*/  LEA.HI.SX32 R24, R18, 0x100, 0x1e ;  /* 0x0000010012187811 */ /* 0x001fe400078ff2ff */
[----:B------:R-:W-:-:S03]  /*2340*/  SHF.R.S32.HI R18, RZ, 0x1f, R13 ;  /* 0x0000001fff127819 */ /* 0x000fc6000001140d */
[----:B------:R-:W-:Y:S01]  /*2350*/  IMAD.WIDE R24, R24, R39, c[0x0][0x170] ;  /* 0x00005c0018187625 */ /* 0x000fe200078e0227 */
[----:B-1----:R-:W-:Y:S02]  /*2360*/  LEA.HI R2, R18, R13, RZ, 0x2 ;  /* 0x0000000d12027211 */ /* 0x002fe400078f10ff */
[----:B-----5:R-:W-:-:S05]  /*2370*/  IADD3 R27, -R45, c[0x0][0x168], R32 ;  /* 0x00005a002d1b7a10 */ /* 0x020fca0007ffe120 */
[----:B------:R-:W-:-:S04]  /*2380*/  IMAD.WIDE.U32 R26, R27, R12, RZ ;  /* 0x0000000c1b1a7225 */ /* 0x000fc800078e00ff */
[----:B------:R-:W-:-:S04]  /*2390*/  IMAD R12, R26, c[0x0][0x16c], RZ ;  /* 0x00005b001a0c7a24 */ /* 0x000fc800078e02ff */
[----:B------:R-:W-:-:S04]  /*23a0*/  IMAD.HI.U32 R26, R12, c[0x0][0x168], RZ ;  /* 0x00005a000c1a7a27 */ /* 0x000fc800078e00ff */
[----:B------:R-:W-:Y:S01]  /*23b0*/  IMAD.IADD R45, R32, 0x1, R45 ;  /* 0x00000001202d7824 */ /* 0x000fe200078e022d */
[----:B------:R-:W-:Y:S01]  /*23c0*/  IADD3 R26, R27, c[0x0][0x168], -R26 ;  /* 0x00005a001b1a7a10 */ /* 0x000fe20007ffe81a */
[----:B------:R0:W5:Y:S01]  /*23d0*/  LDG.E.CONSTANT R32, [R24.64] ;  /* 0x0000000418207981 */ /* 0x000162000c1e9900 */
        /* <DEDUP_REMOVED lines=13> */
[----:B------:R-:W3:Y:S01]  /*24b0*/  LDS R43, [R40.X4+`((shared_array + 0x10))] ;  /* 0x00000000282b7984 */ /* 0x000ee20000004800 */
[----:B------:R-:W-:-:S04]  /*24c0*/  SHF.R.S32.HI R2, RZ, 0x1f, R15 ;  /* 0x0000001fff027819 */ /* 0x000fc8000001140f */
[----:B------:R-:W-:-:S04]  /*24d0*/  LEA.HI R12, R2, R15, RZ, 0x2 ;  /* 0x0000000f020c7211 */ /* 0x000fc800078f10ff */
[----:B0-----:R-:W-:Y:S02]  /*24e0*/  LEA.HI.SX32 R24, R12, 0x100, 0x1e ;  /* 0x000001000c187811 */ /* 0x001fe400078ff2ff */
[----:B------:R-:W-:-:S04]  /*24f0*/  SHF.R.S32.HI R12, RZ, 0x1f, R11 ;  /* 0x0000001fff0c7819 */ /* 0x000fc8000001140b */
[----:B-1----:R-:W-:Y:S01]  /*2500*/  LEA.HI R14, R12, R11, RZ, 0x2 ;  /* 0x0000000b0c0e7211 */ /* 0x002fe200078f10ff */
[----:B------:R-:W-:Y:S01]  /*2510*/  IMAD.WIDE R24, R24, R39, c[0x0][0x170] ;  /* 0x00005c0018187625 */ /* 0x000fe200078e0227 */
[----:B---3--:R-:W-:-:S05]  /*2520*/  IADD3 R27, -R43, c[0x0][0x168], R36 ;  /* 0x00005a002b1b7a10 */ /* 0x008fca0007ffe124 */
[----:B------:R-:W-:-:S04]  /*2530*/  IMAD.WIDE.U32 R26, R27, R10, RZ ;  /* 0x0000000a1b1a7225 */ /* 0x000fc800078e00ff */
[----:B------:R-:W-:-:S04]  /*2540*/  IMAD R10, R26, c[0x0][0x16c], RZ ;  /* 0x00005b001a0a7a24 */ /* 0x000fc800078e02ff */
[----:B------:R-:W-:-:S04]  /*2550*/  IMAD.HI.U32 R26, R10, c[0x0][0x168], RZ ;  /* 0x00005a000a1a7a27 */ /* 0x000fc800078e00ff */
[----:B------:R-:W-:Y:S01]  /*2560*/  IMAD.IADD R10, R36, 0x1, R43 ;  /* 0x00000001240a7824 */ /* 0x000fe200078e022b */
[----:B------:R-:W-:Y:S01]  /*2570*/  IADD3 R26, R27, c[0x0][0x168], -R26 ;  /* 0x00005a001b1a7a10 */ /* 0x000fe20007ffe81a */
[----:B------:R-:W-:Y:S01]  /*2580*/  IMAD.SHL.U32 R42, R14, 0x2, RZ ;  /* 0x000000020e2a7824 */ /* 0x000fe200078e00ff */
[----:B------:R0:W3:Y:S02]  /*2590*/  LDG.E.CONSTANT R36, [R24.64] ;  /* 0x0000000418247981 */ /* 0x0000e4000c1e9900 */
[----:B------:R-:W-:Y:S02]  /*25a0*/  ISETP.GE.U32.AND P0, PT, R10, c[0x0][0x168], PT ;  /* 0x00005a000a007a0c */ /* 0x000fe40003f06070 */
[----:B------:R-:W-:Y:S02]  /*25b0*/  ISETP.GE.U32.AND P1, PT, R26, c[0x0][0x168], PT ;  /* 0x00005a001a007a0c */ /* 0x000fe40003f26070 */
[----:B------:R-:W-:Y:S02]  /*25c0*/  SEL R27, RZ, c[0x0][0x168], !P0 ;  /* 0x00005a00ff1b7a07 */ /* 0x000fe40004000000 */
[----:B------:R-:W-:-:S02]  /*25d0*/  SEL R41, RZ, c[0x0][0x168], !P1 ;  /* 0x00005a00ff297a07 */ /* 0x000fc40004800000 */
[----:B------:R-:W-:Y:S02]  /*25e0*/  LOP3.LUT R14, R14, 0x3ffffffc, RZ, 0xc0, !PT ;  /* 0x3ffffffc0e0e7812 */ /* 0x000fe400078ec0ff */
[----:B------:R-:W-:Y:S01]  /*25f0*/  LOP3.LUT R42, R42, 0x3ffffff8, RZ, 0xc0, !PT ;  /* 0x3ffffff82a2a7812 */ /* 0x000fe200078ec0ff */
[----:B------:R-:W-:Y:S02]  /*2600*/  IMAD.IADD R27, R10, 0x1, -R27 ;  /* 0x000000010a1b7824 */ /* 0x000fe400078e0a1b */
[----:B------:R-:W-:Y:S01]  /*2610*/  IMAD.IADD R43, R26, 0x1, -R41 ;  /* 0x000000011a2b7824 */ /* 0x000fe200078e0a29 */
[----:B------:R-:W-:Y:S02]  /*2620*/  IADD3 R41, R42, R11, -R14 ;  /* 0x0000000b2a297210 */ /* 0x000fe40007ffe80e */
[----:B------:R-:W-:Y:S04]  /*2630*/  STS [R40.X4+`(shared_array)], R27 ;  /* 0x0000001b28007388 */ /* 0x000fe80000004800 */
[----:B------:R1:W-:Y:S04]  /*2640*/  STS [R40.X4+`((shared_array + 0x10))], R43 ;  /* 0x0000002b28007388 */ /* 0x0003e80000004800 */
[----:B------:R-:W-:Y:S04]  /*2650*/  LDS R14, [R41.X4+`(shared_array)] ;  /* 0x00000000290e7984 */ /* 0x000fe80000004800 */
[----:B------:R-:W0:Y:S01]  /*2660*/  LDS R45, [R41.X4+`((shared_array + 0x10))] ;  /* 0x00000000292d7984 */ /* 0x000e220000004800 */
[----:B------:R-:W-:-:S04]  /*2670*/  SHF.R.S32.HI R10, RZ, 0x1f, R7 ;  /* 0x0000001fff0a7819 */ /* 0x000fc80000011407 */
[----:B------:R-:W-:-:S04]  /*2680*/  LEA.HI R26, R10, R7, RZ, 0x2 ;  /* 0x000000070a1a7211 */ /* 0x000fc800078f10ff */
[----:B-1----:R-:W-:Y:S02]  /*2690*/  LOP3.LUT R40, R26, 0x3ffffffc, RZ, 0xc0, !PT ;  /* 0x3ffffffc1a287812 */ /* 0x002fe400078ec0ff */
[----:B0-----:R-:W-:-:S05]  /*26a0*/  IADD3 R25, -R45, c[0x0][0x168], R14 ;  /* 0x00005a002d197a10 */ /* 0x001fca0007ffe10e */
[----:B--2---:R-:W-:-:S04]  /*26b0*/  IMAD.WIDE.U32 R24, R25, R8, RZ ;  /* 0x0000000819187225 */ /* 0x004fc800078e00ff */
[----:B------:R-:W-:-:S04]  /*26c0*/  IMAD R8, R24, c[0x0][0x16c], RZ ;  /* 0x00005b0018087a24 */ /* 0x000fc800078e02ff */
[----:B------:R-:W-:-:S04]  /*26d0*/  IMAD.HI.U32 R24, R8, c[0x0][0x168], RZ ;  /* 0x00005a0008187a27 */ /* 0x000fc800078e00ff */
[----:B------:R-:W-:Y:S01]  /*26e0*/  IMAD.IADD R8, R14, 0x1, R45 ;  /* 0x000000010e087824 */ /* 0x000fe200078e022d */
[----:B------:R-:W-:Y:S01]  /*26f0*/  IADD3 R24, R25, c[0x0][0x168], -R24 ;  /* 0x00005a0019187a10 */ /* 0x000fe20007ffe818 */
[----:B------:R-:W-:Y:S01]  /*2700*/  IMAD.SHL.U32 R25, R26, 0x2, RZ ;  /* 0x000000021a197824 */ /* 0x000fe200078e00ff */
[----:B------:R-:W-:-:S04]  /*2710*/  SHF.R.S32.HI R14, RZ, 0x1f, R37 ;  /* 0x0000001fff0e7819 */ /* 0x000fc80000011425 */
[----:B------:R-:W-:Y:S02]  /*2720*/  LEA.HI R26, R14, R37, RZ, 0x3 ;  /* 0x000000250e1a7211 */ /* 0x000fe400078f18ff */
[----:B------:R-:W-:Y:S02]  /*2730*/  LOP3.LUT R25, R25, 0x3ffffff8, RZ, 0xc0, !PT ;  /* 0x3ffffff819197812 */ /* 0x000fe400078ec0ff */
[----:B------:R-:W-:Y:S02]  /*2740*/  ISETP.GE.U32.AND P0, PT, R8, c[0x0][0x168], PT ;  /* 0x00005a0008007a0c */ /* 0x000fe40003f06070 */
[----:B------:R-:W-:Y:S02]  /*2750*/  LEA.HI.SX32 R26, R26, 0x80, 0x1d ;  /* 0x000000801a1a7811 */ /* 0x000fe400078feaff */
[----:B------:R-:W-:Y:S02]  /*2760*/  IADD3 R40, R25, R7, -R40 ;  /* 0x0000000719287210 */ /* 0x000fe40007ffe828 */
[----:B------:R-:W-:Y:S01]  /*2770*/  SEL R25, RZ, c[0x0][0x168], !P0 ;  /* 0x00005a00ff197a07 */ /* 0x000fe20004000000 */
[----:B------:R-:W-:Y:S01]  /*2780*/  IMAD.WIDE R26, R26, R39, c[0x0][0x170] ;  /* 0x00005c001a1a7625 */ /* 0x000fe200078e0227 */
[----:B------:R-:W-:-:S03]  /*2790*/  ISETP.GE.U32.AND P0, PT, R24, c[0x0][0x168], PT ;  /* 0x00005a0018007a0c */ /* 0x000fc60003f06070 */
[----:B------:R-:W-:Y:S01]  /*27a0*/  IMAD.IADD R42, R8, 0x1, -R25 ;  /* 0x00000001082a7824 */ /* 0x000fe200078e0a19 */
[----:B------:R-:W-:Y:S01]  /*27b0*/  SEL R25, RZ, c[0x0][0x168], !P0 ;  /* 0x00005a00ff197a07 */ /* 0x000fe20004000000 */
[----:B------:R0:W2:Y:S04]  /*27c0*/  LDG.E.CONSTANT R26, [R26.64] ;  /* 0x000000041a1a7981 */ /* 0x0000a8000c1e9900 */
[----:B------:R-:W-:Y:S01]  /*27d0*/  IMAD.IADD R44, R24, 0x1, -R25 ;  /* 0x00000001182c7824 */ /* 0x000fe200078e0a19 */
[----:B------:R-:W-:Y:S04]  /*27e0*/  STS [R41.X4+`(shared_array)], R42 ;  /* 0x0000002a29007388 */ /* 0x000fe80000004800 */
[----:B------:R-:W-:Y:S04]  /*27f0*/  STS [R41.X4+`((shared_array + 0x10))], R44 ;  /* 0x0000002c29007388 */ /* 0x000fe80000004800 */
[----:B------:R-:W-:Y:S04]  /*2800*/  LDS R8, [R40.X4+`(shared_array)] ;  /* 0x0000000028087984 */ /* 0x000fe80000004800 */
[----:B------:R-:W1:Y:S02]  /*2810*/  LDS R43, [R40.X4+`((shared_array + 0x10))] ;  /* 0x00000000282b7984 */ /* 0x000e640000004800 */
[----:B-1----:R-:W-:-:S05]  /*2820*/  IADD3 R25, -R43, c[0x0][0x168], R8 ;  /* 0x00005a002b197a10 */ /* 0x002fca0007ffe108 */
[----:B----4-:R-:W-:-:S04]  /*2830*/  IMAD.WIDE.U32 R24, R25, R4, RZ ;  /* 0x0000000419187225 */ /* 0x010fc800078e00ff */
[----:B------:R-:W-:Y:S02]  /*2840*/  IMAD R4, R24, c[0x0][0x16c], RZ ;  /* 0x00005b0018047a24 */ /* 0x000fe400078e02ff */
[----:B------:R-:W-:Y:S02]  /*2850*/  IMAD.IADD R43, R8, 0x1, R43 ;  /* 0x00000001082b7824 */ /* 0x000fe400078e022b */
[----:B------:R-:W-:Y:S01]  /*2860*/  IMAD.HI.U32 R24, R4, c[0x0][0x168], RZ ;  /* 0x00005a0004187a27 */ /* 0x000fe200078e00ff */
[----:B------:R-:W-:Y:S02]  /*2870*/  SHF.R.S32.HI R8, RZ, 0x1f, R5 ;  /* 0x0000001fff087819 */ /* 0x000fe40000011405 */
[----:B------:R-:W-:Y:S02]  /*2880*/  ISETP.GE.U32.AND P0, PT, R43, c[0x0][0x168], PT ;  /* 0x00005a002b007a0c */ /* 0x000fe40003f06070 */
[----:B------:R-:W-:Y:S02]  /*2890*/  IADD3 R24, R25, c[0x0][0x168], -R24 ;  /* 0x00005a0019187a10 */ /* 0x000fe40007ffe818 */
[----:B------:R-:W-:-:S02]  /*28a0*/  LEA.HI R25, R8, R5, RZ, 0x2 ;  /* 0x0000000508197211 */ /* 0x000fc400078f10ff */
[----:B------:R-:W-:Y:S02]  /*28b0*/  SEL R4, RZ, c[0x0][0x168], !P0 ;  /* 0x00005a00ff047a07 */ /* 0x000fe40004000000 */
[----:B------:R-:W-:Y:S01]  /*28c0*/  ISETP.GE.U32.AND P0, PT, R24, c[0x0][0x168], PT ;  /* 0x00005a0018007a0c */ /* 0x000fe20003f06070 */
[----:B0-----:R-:W-:Y:S02]  /*28d0*/  IMAD.SHL.U32 R27, R25, 0x2, RZ ;  /* 0x00000002191b7824 */ /* 0x001fe400078e00ff */
[----:B------:R-:W-:Y:S01]  /*28e0*/  IMAD.IADD R43, R43, 0x1, -R4 ;  /* 0x000000012b2b7824 */ /* 0x000fe200078e0a04 */
[----:B------:R-:W-:Y:S02]  /*28f0*/  LOP3.LUT R4, R25, 0x3ffffffc, RZ, 0xc0, !PT ;  /* 0x3ffffffc19047812 */ /* 0x000fe400078ec0ff */
[----:B------:R-:W-:Y:S02]  /*2900*/  SEL R25, RZ, c[0x0][0x168], !P0 ;  /* 0x00005a00ff197a07 */ /* 0x000fe40004000000 */
[----:B------:R-:W-:-:S03]  /*2910*/  LOP3.LUT R27, R27, 0x3ffffff8, RZ, 0xc0, !PT ;  /* 0x3ffffff81b1b7812 */ /* 0x000fc600078ec0ff */
[----:B------:R-:W-:Y:S01]  /*2920*/  IMAD.IADD R41, R24, 0x1, -R25 ;  /* 0x0000000118297824 */ /* 0x000fe200078e0a19 */
[----:B------:R-:W-:Y:S01]  /*2930*/  IADD3 R27, R27, R5, -R4 ;  /* 0x000000051b1b7210 */ /* 0x000fe20007ffe804 */
[----:B------:R-:W-:Y:S04]  /*2940*/  STS [R40.X4+`(shared_array)], R43 ;  /* 0x0000002b28007388 */ /* 0x000fe80000004800 */
[----:B------:R-:W-:Y:S04]  /*2950*/  STS [R40.X4+`((shared_array + 0x10))], R41 ;  /* 0x0000002928007388 */ /* 0x000fe80000004800 */
[----:B------:R-:W-:Y:S04]  /*2960*/  LDS R4, [R27.X4+`(shared_array)] ;  /* 0x000000001b047984 */ /* 0x000fe80000004800 */
[----:B------:R-:W0:Y:S02]  /*2970*/  LDS R45, [R27.X4+`((shared_array + 0x10))] ;  /* 0x000000001b2d7984 */ /* 0x000e240000004800 */
[----:B0-----:R-:W-:-:S05]  /*2980*/  IADD3 R25, -R45, c[0x0][0x168], R4 ;  /* 0x00005a002d197a10 */ /* 0x001fca0007ffe104 */
[----:B-----5:R-:W-:-:S04]  /*2990*/  IMAD.WIDE.U32 R24, R25, R32, RZ ;  /* 0x0000002019187225 */ /* 0x020fc800078e00ff */
[----:B------:R-:W-:Y:S02]  /*29a0*/  IMAD R24, R24, c[0x0][0x16c], RZ ;  /* 0x00005b0018187a24 */ /* 0x000fe400078e02ff */
[----:B------:R-:W-:Y:S02]  /*29b0*/  IMAD.IADD R45, R4, 0x1, R45 ;  /* 0x00000001042d7824 */ /* 0x000fe400078e022d */
[----:B------:R-:W-:Y:S01]  /*29c0*/  IMAD.HI.U32 R24, R24, c[0x0][0x168], RZ ;  /* 0x00005a0018187a27 */ /* 0x000fe200078e00ff */
[----:B------:R-:W-:Y:S02]  /*29d0*/  SHF.R.S32.HI R4, RZ, 0x1f, R3 ;  /* 0x0000001fff047819 */ /* 0x000fe40000011403 */
[----:B------:R-:W-:Y:S02]  /*29e0*/  ISETP.GE.U32.AND P0, PT, R45, c[0x0][0x168], PT ;  /* 0x00005a002d007a0c */ /* 0x000fe40003f06070 */
[----:B------:R-:W-:Y:S02]  /*29f0*/  IADD3 R25, R25, c[0x0][0x168], -R24 ;  /* 0x00005a0019197a10 */ /* 0x000fe40007ffe818 */
[----:B------:R-:W-:-:S02]  /*2a00*/  SEL R24, RZ, c[0x0][0x168], !P0 ;  /* 0x00005a00ff187a07 */ /* 0x000fc40004000000 */
[----:B------:R-:W-:-:S03]  /*2a10*/  LEA.HI R40, R4, R3, RZ, 0x2 ;  /* 0x0000000304287211 */ /* 0x000fc600078f10ff */
[----:B------:R-:W-:Y:S02]  /*2a20*/  IMAD.IADD R32, R45, 0x1, -R24 ;  /* 0x000000012d207824 */ /* 0x000fe400078e0a18 */
[----:B------:R-:W-:Y:S01]  /*2a30*/  IMAD.SHL.U32 R24, R40, 0x2, RZ ;  /* 0x0000000228187824 */ /* 0x000fe200078e00ff */
[----:B------:R-:W-:-:S04]  /*2a40*/  ISETP.GE.U32.AND P0, PT, R25, c[0x0][0x168], PT ;  /* 0x00005a0019007a0c */ /* 0x000fc80003f06070 */
        /* <DEDUP_REMOVED lines=10> */
[----:B---3--:R-:W-:-:S04]  /*2af0*/  IMAD.WIDE.U32 R24, R25, R36, RZ ;  /* 0x0000002419187225 */ /* 0x008fc800078e00ff */
[----:B------:R-:W-:Y:S02]  /*2b00*/  IMAD R24, R24, c[0x0][0x16c], RZ ;  /* 0x00005b0018187a24 */ /* 0x000fe400078e02ff */
[----:B------:R-:W-:Y:S02]  /*2b10*/  IMAD.IADD R41, R41, 0x1, R44 ;  /* 0x0000000129297824 */ /* 0x000fe400078e022c */
[----:B------:R-:W-:-:S03]  /*2b20*/  IMAD.HI.U32 R24, R24, c[0x0][0x168], RZ ;  /* 0x00005a0018187a27 */ /* 0x000fc600078e00ff */
[----:B------:R-:W-:Y:S02]  /*2b30*/  ISETP.GE.U32.AND P0, PT, R41, c[0x0][0x168], PT ;  /* 0x00005a0029007a0c */ /* 0x000fe40003f06070 */
[----:B------:R-:W-:Y:S02]  /*2b40*/  IADD3 R25, R25, c[0x0][0x168], -R24 ;  /* 0x00005a0019197a10 */ /* 0x000fe40007ffe818 */
[----:B------:R-:W-:Y:S02]  /*2b50*/  SEL R24, RZ, c[0x0][0x168], !P0 ;  /* 0x00005a00ff187a07 */ /* 0x000fe40004000000 */
[----:B------:R-:W-:Y:S02]  /*2b60*/  ISETP.GE.U32.AND P0, PT, R25, c[0x0][0x168], PT ;  /* 0x00005a0019007a0c */ /* 0x000fe40003f06070 */
[----:B------:R-:W-:Y:S01]  /*2b70*/  SHF.R.S32.HI R36, RZ, 0x1f, R31 ;  /* 0x0000001fff247819 */ /* 0x000fe2000001141f */
[----:B------:R-:W-:Y:S01]  /*2b80*/  IMAD.IADD R41, R41, 0x1, -R24 ;  /* 0x0000000129297824 */ /* 0x000fe200078e0a18 */
[----:B------:R-:W-:-:S02]  /*2b90*/  SEL R24, RZ, c[0x0][0x168], !P0 ;  /* 0x00005a00ff187a07 */ /* 0x000fc40004000000 */
[----:B------:R-:W-:-:S03]  /*2ba0*/  LEA.HI R27, R36, R31, RZ, 0x3 ;  /* 0x0000001f241b7211 */ /* 0x000fc600078f18ff */
[----:B------:R-:W-:Y:S02]  /*2bb0*/  IMAD.IADD R43, R25, 0x1, -R24 ;  /* 0x00000001192b7824 */ /* 0x000fe400078e0a18 */
[C---:B------:R-:W-:Y:S01]  /*2bc0*/  IMAD.SHL.U32 R24, R27.reuse, 0x2, RZ ;  /* 0x000000021b187824 */ /* 0x040fe200078e00ff */
[----:B------:R-:W-:-:S04]  /*2bd0*/  LOP3.LUT R42, R27, 0x3ffffff8, RZ, 0xc0, !PT ;  /* 0x3ffffff81b2a7812 */ /* 0x000fc800078ec0ff */
[----:B------:R-:W-:Y:S01]  /*2be0*/  LOP3.LUT R24, R24, 0x3ffffff0, RZ, 0xc0, !PT ;  /* 0x3ffffff018187812 */ /* 0x000fe200078ec0ff */
[----:B------:R-:W-:Y:S03]  /*2bf0*/  STS [R40.X4+`(shared_array)], R41 ;  /* 0x0000002928007388 */ /* 0x000fe60000004800 */
[----:B------:R-:W-:Y:S01]  /*2c00*/  IADD3 R42, R24, R31, -R42 ;  /* 0x0000001f182a7210 */ /* 0x000fe20007ffe82a */
[----:B------:R-:W-:Y:S04]  /*2c10*/  STS [R40.X4+`((shared_array + 0x10))], R43 ;  /* 0x0000002b28007388 */ /* 0x000fe80000004800 */
[----:B------:R-:W-:Y:S06]  /*2c20*/  BAR.SYNC 0x0 ;  /* 0x0000000000007b1d */ /* 0x000fec0000000000 */
[----:B------:R-:W-:Y:S04]  /*2c30*/  LDS R27, [R42.X4+`(shared_array)] ;  /* 0x000000002a1b7984 */ /* 0x000fe80000004800 */
[----:B------:R-:W0:Y:S01]  /*2c40*/  LDS R44, [R42.X4+`((shared_array + 0x20))] ;  /* 0x000000002a2c7984 */ /* 0x000e220000004800 */
[----:B------:R-:W-:-:S02]  /*2c50*/  SHF.R.S32.HI R32, RZ, 0x1f, R21 ;  /* 0x0000001fff207819 */ /* 0x000fc40000011415 */
[----:B------:R-:W-:Y:S02]  /*2c60*/  SHF.R.S32.HI R41, RZ, 0x1f, R38 ;  /* 0x0000001fff297819 */ /* 0x000fe40000011426 */
[----:B0-----:R-:W-:-:S05]  /*2c70*/  IADD3 R25, -R44, c[0x0][0x168], R27 ;  /* 0x00005a002c197a10 */ /* 0x001fca0007ffe11b */
[----:B--2---:R-:W-:-:S04]  /*2c80*/  IMAD.WIDE.U32 R24, R25, R26, RZ ;  /* 0x0000001a19187225 */ /* 0x004fc800078e00ff */
[----:B------:R-:W-:-:S04]  /*2c90*/  IMAD R24, R24, c[0x0][0x16c], RZ ;  /* 0x00005b0018187a24 */ /* 0x000fc800078e02ff */
[----:B------:R-:W-:-:S05]  /*2ca0*/  IMAD.HI.U32 R24, R24, c[0x0][0x168], RZ ;  /* 0x00005a0018187a27 */ /* 0x000fca00078e00ff */
[----:B------:R-:W-:Y:S02]  /*2cb0*/  IADD3 R24, R25, c[0x0][0x168], -R24 ;  /* 0x00005a0019187a10 */ /* 0x000fe40007ffe818 */
[----:B------:R-:W-:Y:S01]  /*2cc0*/  LEA.HI R25, R32, R21, RZ, 0x3 ;  /* 0x0000001520197211 */ /* 0x000fe200078f18ff */
[----:B------:R-:W-:-:S04]  /*2cd0*/  IMAD.IADD R27, R27, 0x1, R44 ;  /* 0x000000011b1b7824 */ /* 0x000fc800078e022c */
[C---:B------:R-:W-:Y:S01]  /*2ce0*/  IMAD.SHL.U32 R26, R25.reuse, 0x2, RZ ;  /* 0x00000002191a7824 */ /* 0x040fe200078e00ff */
[----:B------:R-:W-:Y:S02]  /*2cf0*/  LOP3.LUT R40, R25, 0x3ffffff8, RZ, 0xc0, !PT ;  /* 0x3ffffff819287812 */ /* 0x000fe400078ec0ff */
[----:B------:R-:W-:Y:S02]  /*2d00*/  ISETP.GE.U32.AND P0, PT, R27, c[0x0][0x168], PT ;  /* 0x00005a001b007a0c */ /* 0x000fe40003f06070 */
[----:B------:R-:W-:-:S04]  /*2d10*/  LOP3.LUT R26, R26, 0x3ffffff0, RZ, 0xc0, !PT ;  /* 0x3ffffff01a1a7812 */ /* 0x000fc800078ec0ff */
[----:B------:R-:W-:Y:S02]  /*2d20*/  IADD3 R40, R26, R21, -R40 ;  /* 0x000000151a287210 */ /* 0x000fe40007ffe828 */
[----:B------:R-:W-:Y:S02]  /*2d30*/  SEL R26, RZ, c[0x0][0x168], !P0 ;  /* 0x00005a00ff1a7a07 */ /* 0x000fe40004000000 */
[----:B------:R-:W-:Y:S02]  /*2d40*/  LEA.HI R25, R41, R38, RZ, 0x3 ;  /* 0x0000002629197211 */ /* 0x000fe400078f18ff */
[----:B------:R-:W-:Y:S01]  /*2d50*/  ISETP.GE.U32.AND P0, PT, R24, c[0x0][0x168], PT ;  /* 0x00005a0018007a0c */ /* 0x000fe20003f06070 */
[----:B------:R-:W-:Y:S01]  /*2d60*/  IMAD.IADD R43, R27, 0x1, -R26 ;  /* 0x000000011b2b7824 */ /* 0x000fe200078e0a1a */
[----:B------:R-:W-:Y:S02]  /*2d70*/  LEA.HI.SX32 R26, R25, 0x80, 0x1d ;  /* 0x00000080191a7811 */ /* 0x000fe400078feaff */
[----:B------:R-:W-:-:S03]  /*2d80*/  SEL R25, RZ, c[0x0][0x168], !P0 ;  /* 0x00005a00ff197a07 */ /* 0x000fc60004000000 */
[----:B------:R-:W-:-:S04]  /*2d90*/  IMAD.WIDE R26, R26, R39, c[0x0][0x170] ;  /* 0x00005c001a1a7625 */ /* 0x000fc800078e0227 */
[----:B------:R-:W-:Y:S02]  /*2da0*/  IMAD.IADD R25, R24, 0x1, -R25 ;  /* 0x0000000118197824 */ /* 0x000fe400078e0a19 */
[----:B------:R0:W2:Y:S04]  /*2db0*/  LDG.E.CONSTANT R24, [R26.64] ;  /* 0x000000041a187981 */ /* 0x0000a8000c1e9900 */
[----:B------:R-:W-:Y:S04]  /*2dc0*/  STS [R42.X4+`(shared_array)], R43 ;  /* 0x0000002b2a007388 */ /* 0x000fe80000004800 */
[----:B------:R1:W-:Y:S04]  /*2dd0*/  STS [R42.X4+`((shared_array + 0x20))], R25 ;  /* 0x000000192a007388 */ /* 0x0003e80000004800 */
[----:B------:R-:W-:Y:S04]  /*2de0*/  LDS R45, [R40.X4+`(shared_array)] ;  /* 0x00000000282d7984 */ /* 0x000fe80000004800 */
[----:B------:R-:W3:Y:S01]  /*2df0*/  LDS R44, [R40.X4+`((shared_array + 0x20))] ;  /* 0x00000000282c7984 */ /* 0x000ee20000004800 */
[----:B0-----:R-:W-:-:S04]  /*2e00*/  LEA.HI R26, R28, R17, RZ, 0x3 ;  /* 0x000000111c1a7211 */ /* 0x001fc800078f18ff */
[----:B-1----:R-:W-:Y:S02]  /*2e10*/  LOP3.LUT R42, R26, 0x3ffffff8, RZ, 0xc0, !PT ;  /* 0x3ffffff81a2a7812 */ /* 0x002fe400078ec0ff */
[----:B---3--:R-:W-:Y:S01]  /*2e20*/  IADD3 R27, -R44, c[0x0][0x168], R45 ;  /* 0x00005a002c1b7a10 */ /* 0x008fe20007ffe12d */
[----:B------:R-:W-:-:S05]  /*2e30*/  IMAD.IADD R44, R45, 0x1, R44 ;  /* 0x000000012d2c7824 */ /* 0x000fca00078e022c */
[----:B------:R-:W-:-:S04]  /*2e40*/  ISETP.GE.U32.AND P0, PT, R44, c[0x0][0x168], PT ;  /* 0x00005a002c007a0c */ /* 0x000fc80003f06070 */
[----:B------:R-:W-:Y:S01]  /*2e50*/  SEL R43, RZ, c[0x0][0x168], !P0 ;  /* 0x00005a00ff2b7a07 */ /* 0x000fe20004000000 */
[----:B--2---:R-:W-:-:S04]  /*2e60*/  IMAD.WIDE.U32 R24, R27, R24, RZ ;  /* 0x000000181b187225 */ /* 0x004fc800078e00ff */
[----:B------:R-:W-:-:S04]  /*2e70*/  IMAD R24, R24, c[0x0][0x16c], RZ ;  /* 0x00005b0018187a24 */ /* 0x000fc800078e02ff */
[----:B------:R-:W-:-:S04]  /*2e80*/  IMAD.HI.U32 R24, R24, c[0x0][0x168], RZ ;  /* 0x00005a0018187a27 */ /* 0x000fc800078e00ff */
[----:B------:R-:W-:Y:S01]  /*2e90*/  IMAD.SHL.U32 R27, R26, 0x2, RZ ;  /* 0x000000021a1b7824 */ /* 0x000fe200078e00ff */
[----:B------:R-:W-:Y:S02]  /*2ea0*/  IADD3 R24, R25, c[0x0][0x168], -R24 ;  /* 0x00005a0019187a10 */ /* 0x000fe40007ffe818 */
[----:B------:R-:W-:Y:S02]  /*2eb0*/  LEA.HI R25, R20, R35, RZ, 0x3 ;  /* 0x0000002314197211 */ /* 0x000fe400078f18ff */
[----:B------:R-:W-:Y:S02]  /*2ec0*/  LOP3.LUT R27, R27, 0x3ffffff0, RZ, 0xc0, !PT ;  /* 0x3ffffff01b1b7812 */ /* 0x000fe400078ec0ff */
[----:B------:R-:W-:Y:S02]  /*2ed0*/  ISETP.GE.U32.AND P0, PT, R24, c[0x0][0x168], PT ;  /* 0x00005a0018007a0c */ /* 0x000fe40003f06070 */
[----:B------:R-:W-:Y:S02]  /*2ee0*/  LEA.HI.SX32 R26, R25, 0x80, 0x1d ;  /* 0x00000080191a7811 */ /* 0x000fe400078feaff */
[----:B------:R-:W-:-:S02]  /*2ef0*/  IADD3 R42, R27, R17, -R42 ;  /* 0x000000111b2a7210 */ /* 0x000fc40007ffe82a */
[----:B------:R-:W-:Y:S01]  /*2f00*/  SEL R25, RZ, c[0x0][0x168], !P0 ;  /* 0x00005a00ff197a07 */ /* 0x000fe20004000000 */
[----:B------:R-:W-:-:S04]  /*2f10*/  IMAD.WIDE R26, R26, R39, c[0x0][0x170] ;  /* 0x00005c001a1a7625 */ /* 0x000fc800078e0227 */
[----:B------:R-:W-:Y:S02]  /*2f20*/  IMAD.IADD R25, R24, 0x1, -R25 ;  /* 0x0000000118197824 */ /* 0x000fe400078e0a19 */
[----:B------:R0:W2:Y:S01]  /*2f30*/  LDG.E.CONSTANT R24, [R26.64] ;  /* 0x000000041a187981 */ /* 0x0000a2000c1e9900 */
[----:B------:R-:W-:-:S03]  /*2f40*/  IMAD.IADD R43, R44, 0x1, -R43 ;  /* 0x000000012c2b7824 */ /* 0x000fc600078e0a2b */
[----:B------:R-:W-:Y:S04]  /*2f50*/  STS [R40.X4+`((shared_array + 0x20))], R25 ;  /* 0x0000001928007388 */ /* 0x000fe80000004800 */
[----:B------:R1:W-:Y:S04]  /*2f60*/  STS [R40.X4+`(shared_array)], R43 ;  /* 0x0000002b28007388 */ /* 0x0003e80000004800 */
        /* <DEDUP_REMOVED lines=121> */
[----:B------:R-:W2:Y:S01]  /*3700*/  LDG.E.CONSTANT R24, [R26.64] ;  /* 0x000000041a187981 */ /* 0x000ea2000c1e9900 */
[----:B------:R-:W-:-:S03]  /*3710*/  IMAD.IADD R43, R44, 0x1, -R43 ;  /* 0x000000012c2b7824 */ /* 0x000fc600078e0a2b */
[----:B------:R-:W-:Y:S04]  /*3720*/  STS [R42.X4+`((shared_array + 0x20))], R45 ;  /* 0x0000002d2a007388 */ /* 0x000fe80000004800 */
[----:B------:R-:W-:Y:S04]  /*3730*/  STS [R42.X4+`(shared_array)], R43 ;  /* 0x0000002b2a007388 */ /* 0x000fe80000004800 */
[----:B------:R-:W-:Y:S04]  /*3740*/  LDS R44, [R40.X4+`(shared_array)] ;  /* 0x00000000282c7984 */ /* 0x000fe80000004800 */
[----:B------:R-:W0:Y:S02]  /*3750*/  LDS R45, [R40.X4+`((shared_array + 0x20))] ;  /* 0x00000000282d7984 */ /* 0x000e240000004800 */
[----:B0-----:R-:W-:-:S05]  /*3760*/  IADD3 R25, -R45, c[0x0][0x168], R44 ;  /* 0x00005a002d197a10 */ /* 0x001fca0007ffe12c */
[----:B--2---:R-:W-:-:S04]  /*3770*/  IMAD.WIDE.U32 R24, R25, R24, RZ ;  /* 0x0000001819187225 */ /* 0x004fc800078e00ff */
[----:B------:R-:W-:-:S04]  /*3780*/  IMAD R24, R24, c[0x0][0x16c], RZ ;  /* 0x00005b0018187a24 */ /* 0x000fc800078e02ff */
[----:B------:R-:W-:-:S05]  /*3790*/  IMAD.HI.U32 R24, R24, c[0x0][0x168], RZ ;  /* 0x00005a0018187a27 */ /* 0x000fca00078e00ff */
[----:B------:R-:W-:Y:S02]  /*37a0*/  IADD3 R26, R25, c[0x0][0x168], -R24 ;  /* 0x00005a00191a7a10 */ /* 0x000fe40007ffe818 */
[----:B------:R-:W-:-:S04]  /*37b0*/  LEA.HI R24, R14, R37, RZ, 0x4 ;  /* 0x000000250e187211 */ /* 0x000fc800078f20ff */
[----:B------:R-:W-:-:S05]  /*37c0*/  LEA.HI.SX32 R24, R24, 0x40, 0x1c ;  /* 0x0000004018187811 */ /* 0x000fca00078fe2ff */
[----:B------:R-:W-:-:S06]  /*37d0*/  IMAD.WIDE R24, R24, R39, c[0x0][0x170] ;  /* 0x00005c0018187625 */ /* 0x000fcc00078e0227 */
[----:B------:R0:W2:Y:S01]  /*37e0*/  LDG.E.CONSTANT R24, [R24.64] ;  /* 0x0000000418187981 */ /* 0x0000a2000c1e9900 */
[----:B------:R-:W-:-:S05]  /*37f0*/  IMAD.IADD R44, R44, 0x1, R45 ;  /* 0x000000012c2c7824 */ /* 0x000fca00078e022d */
[----:B------:R-:W-:Y:S02]  /*3800*/  ISETP.GE.U32.AND P0, PT, R44, c[0x0][0x168], PT ;  /* 0x00005a002c007a0c */ /* 0x000fe40003f06070 */
[----:B------:R-:W-:Y:S02]  /*3810*/  ISETP.GE.U32.AND P1, PT, R26, c[0x0][0x168], PT ;  /* 0x00005a001a007a0c */ /* 0x000fe40003f26070 */
[----:B------:R-:W-:-:S05]  /*3820*/  SEL R27, RZ, c[0x0][0x168], !P0 ;  /* 0x00005a00ff1b7a07 */ /* 0x000fca0004000000 */
[----:B------:R-:W-:Y:S01]  /*3830*/  IMAD.IADD R43, R44, 0x1, -R27 ;  /* 0x000000012c2b7824 */ /* 0x000fe200078e0a1b */
[----:B------:R-:W-:-:S05]  /*3840*/  SEL R27, RZ, c[0x0][0x168], !P1 ;  /* 0x00005a00ff1b7a07 */ /* 0x000fca0004800000 */
[----:B------:R-:W-:Y:S01]  /*3850*/  IMAD.IADD R45, R26, 0x1, -R27 ;  /* 0x000000011a2d7824 */ /* 0x000fe200078e0a1b */
[----:B------:R-:W-:-:S05]  /*3860*/  LEA.HI R26, R36, R31, RZ, 0x4 ;  /* 0x0000001f241a7211 */ /* 0x000fca00078f20ff */
[C---:B0-----:R-:W-:Y:S01]  /*3870*/  IMAD.SHL.U32 R25, R26.reuse, 0x2, RZ ;  /* 0x000000021a197824 */ /* 0x041fe200078e00ff */
[----:B------:R-:W-:-:S04]  /*3880*/  LOP3.LUT R42, R26, 0x3ffffff0, RZ, 0xc0, !PT ;  /* 0x3ffffff01a2a7812 */ /* 0x000fc800078ec0ff */
[----:B------:R-:W-:Y:S01]  /*3890*/  LOP3.LUT R25, R25, 0x3fffffe0, RZ, 0xc0, !PT ;  /* 0x3fffffe019197812 */ /* 0x000fe200078ec0ff */
[----:B------:R-:W-:Y:S03]  /*38a0*/  STS [R40.X4+`(shared_array)], R43 ;  /* 0x0000002b28007388 */ /* 0x000fe60000004800 */
[----:B------:R-:W-:Y:S01]  /*38b0*/  IADD3 R42, R25, R31, -R42 ;  /* 0x0000001f192a7210 */ /* 0x000fe20007ffe82a */
[----:B------:R-:W-:Y:S04]  /*38c0*/  STS [R40.X4+`((shared_array + 0x20))], R45 ;  /* 0x0000002d28007388 */ /* 0x000fe80000004800 */
[----:B------:R-:W-:Y:S06]  /*38d0*/  BAR.SYNC 0x0 ;  /* 0x0000000000007b1d */ /* 0x000fec0000000000 */
[----:B------:R-:W-:Y:S04]  /*38e0*/  LDS R27, [R42.X4+`(shared_array)] ;  /* 0x000000002a1b7984 */ /* 0x000fe80000004800 */
[----:B------:R-:W0:Y:S02]  /*38f0*/  LDS R26, [R42.X4+`((shared_array + 0x40))] ;  /* 0x000000002a1a7984 */ /* 0x000e240000004800 */
[----:B0-----:R-:W-:Y:S01]  /*3900*/  IADD3 R25, -R26, c[0x0][0x168], R27 ;  /* 0x00005a001a197a10 */ /* 0x001fe20007ffe11b */
[----:B------:R-:W-:-:S05]  /*3910*/  IMAD.IADD R26, R27, 0x1, R26 ;  /* 0x000000011b1a7824 */ /* 0x000fca00078e021a */
[----:B------:R-:W-:-:S04]  /*3920*/  ISETP.GE.U32.AND P0, PT, R26, c[0x0][0x168], PT ;  /* 0x00005a001a007a0c */ /* 0x000fc80003f06070 */
[----:B------:R-:W-:-:S05]  /*3930*/  SEL R43, RZ, c[0x0][0x168], !P0 ;  /* 0x00005a00ff2b7a07 */ /* 0x000fca0004000000 */
[----:B------:R-:W-:Y:S02]  /*3940*/  IMAD.IADD R43, R26, 0x1, -R43 ;  /* 0x000000011a2b7824 */ /* 0x000fe400078e0a2b */
[----:B--2---:R-:W-:-:S04]  /*3950*/  IMAD.WIDE.U32 R24, R25, R24, RZ ;  /* 0x0000001819187225 */ /* 0x004fc800078e00ff */
[----:B------:R-:W-:-:S04]  /*3960*/  IMAD R24, R24, c[0x0][0x16c], RZ ;  /* 0x00005b0018187a24 */ /* 0x000fc800078e02ff */
[----:B------:R-:W-:-:S05]  /*3970*/  IMAD.HI.U32 R24, R24, c[0x0][0x168], RZ ;  /* 0x00005a0018187a27 */ /* 0x000fca00078e00ff */
[----:B------:R-:W-:Y:S02]  /*3980*/  IADD3 R24, R25, c[0x0][0x168], -R24 ;  /* 0x00005a0019187a10 */ /* 0x000fe40007ffe818 */
[----:B------:R-:W-:-:S04]  /*3990*/  LEA.HI R25, R32, R21, RZ, 0x4 ;  /* 0x0000001520197211 */ /* 0x000fc800078f20ff */
[C---:B------:R-:W-:Y:S01]  /*39a0*/  LOP3.LUT R40, R25.reuse, 0x3ffffff0, RZ, 0xc0, !PT ;  /* 0x3ffffff019287812 */ /* 0x040fe200078ec0ff */
[----:B------:R-:W-:Y:S01]  /*39b0*/  IMAD.SHL.U32 R27, R25, 0x2, RZ ;  /* 0x00000002191b7824 */ /* 0x000fe200078e00ff */
[----:B------:R-:W-:Y:S02]  /*39c0*/  LEA.HI R25, R41, R38, RZ, 0x4 ;  /* 0x0000002629197211 */ /* 0x000fe400078f20ff */
[----:B------:R-:W-:Y:S02]  /*39d0*/  ISETP.GE.U32.AND P0, PT, R24, c[0x0][0x168], PT ;  /* 0x00005a0018007a0c */ /* 0x000fe40003f06070 */
[----:B------:R-:W-:Y:S02]  /*39e0*/  LOP3.LUT R27, R27, 0x3fffffe0, RZ, 0xc0, !PT ;  /* 0x3fffffe01b1b7812 */ /* 0x000fe400078ec0ff */
[----:B------:R-:W-:Y:S02]  /*39f0*/  LEA.HI.SX32 R26, R25, 0x40, 0x1c ;  /* 0x00000040191a7811 */ /* 0x000fe400078fe2ff */
[----:B------:R-:W-:-:S02]  /*3a00*/  IADD3 R40, R27, R21, -R40 ;  /* 0x000000151b287210 */ /* 0x000fc40007ffe828 */
[----:B------:R-:W-:Y:S01]  /*3a10*/  SEL R25, RZ, c[0x0][0x168], !P0 ;  /* 0x00005a00ff197a07 */ /* 0x000fe20004000000 */
        /* <DEDUP_REMOVED lines=944> */
[----:B------:R-:W-:-:S05]  /*7520*/  IMAD.HI.U32 R24, R24, c[0x0][0x168], RZ ;  /* 0x00005a0018187a27 */ /* 0x000fca00078e00ff */
[----:B------:R-:W-:Y:S01]  /*7530*/  IADD3 R24, R25, c[0x0][0x168], -R24 ;  /* 0x00005a0019187a10 */ /* 0x000fe20007ffe818 */
[----:B------:R-:W-:Y:S01]  /*7540*/  IMAD.SHL.U32 R27, R26, 0x2, RZ ;  /* 0x000000021a1b7824 */ /* 0x000fe200078e00ff */
[----:B------:R-:W-:Y:S02]  /*7550*/  LEA.HI R25, R2, R15, RZ, 0x8 ;  /* 0x0000000f02197211 */ /* 0x000fe400078f40ff */
[----:B------:R-:W-:Y:S02]  /*7560*/  ISETP.GE.U32.AND P0, PT, R24, c[0x0][0x168], PT ;  /* 0x00005a0018007a0c */ /* 0x000fe40003f06070 */
[----:B------:R-:W-:Y:S02]  /*7570*/  LEA.HI.SX32 R26, R25, 0x4, 0x18 ;  /* 0x00000004191a7811 */ /* 0x000fe400078fc2ff */
[----:B------:R-:W-:Y:S02]  /*7580*/  LOP3.LUT R27, R27, 0x3ffffe00, RZ, 0xc0, !PT ;  /* 0x3ffffe001b1b7812 */ /* 0x000fe400078ec0ff */
[----:B------:R-:W-:-:S02]  /*7590*/  SEL R25, RZ, c[0x0][0x168], !P0 ;  /* 0x00005a00ff197a07 */ /* 0x000fc40004000000 */
[----:B------:R-:W-:-:S03]  /*75a0*/  IADD3 R40, R27, R3, -R40 ;  /* 0x000000031b287210 */ /* 0x000fc60007ffe828 */
[----:B------:R-:W-:Y:S02]  /*75b0*/  IMAD.IADD R27, R24, 0x1, -R25 ;  /* 0x00000001181b7824 */ /* 0x000fe400078e0a19 */
[----:B------:R-:W-:-:S06]  /*75c0*/  IMAD.WIDE R24, R26, R39, c[0x0][0x170] ;  /* 0x00005c001a187625 */ /* 0x000fcc00078e0227 */
[----:B------:R-:W2:Y:S01]  /*75d0*/  LDG.E.CONSTANT R24, [R24.64] ;  /* 0x0000000418187981 */ /* 0x000ea2000c1e9900 */
[----:B------:R-:W-:-:S03]  /*75e0*/  IMAD.IADD R43, R44, 0x1, -R43 ;  /* 0x000000012c2b7824 */ /* 0x000fc600078e0a2b */
[----:B------:R-:W-:Y:S04]  /*75f0*/  STS [R42.X4+`((shared_array + 0x400))], R27 ;  /* 0x0000001b2a007388 */ /* 0x000fe80000004800 */
[----:B------:R-:W-:Y:S04]  /*7600*/  STS [R42.X4+`(shared_array)], R43 ;  /* 0x0000002b2a007388 */ /* 0x000fe80000004800 */
[----:B------:R-:W-:Y:S04]  /*7610*/  LDS R44, [R40.X4+`(shared_array)] ;  /* 0x00000000282c7984 */ /* 0x000fe80000004800 */
[----:B------:R-:W0:Y:S02]  /*7620*/  LDS R45, [R40.X4+`((shared_array + 0x400))] ;  /* 0x00000000282d7984 */ /* 0x000e240000004800 */
[----:B0-----:R-:W-:Y:S01]  /*7630*/  IADD3 R26, -R45, c[0x0][0x168], R44 ;  /* 0x00005a002d1a7a10 */ /* 0x001fe20007ffe12c */
[----:B------:R-:W-:-:S05]  /*7640*/  IMAD.IADD R44, R44, 0x1, R45 ;  /* 0x000000012c2c7824 */ /* 0x000fca00078e022d */
[----:B------:R-:W-:Y:S02]  /*7650*/  ISETP.GE.U32.AND P0, PT, R44, c[0x0][0x168], PT ;  /* 0x00005a002c007a0c */ /* 0x000fe40003f06070 */
[----:B------:R-:W-:Y:S01]  /*7660*/  LEA.HI R41, R41, R38, RZ, 0x9 ;  /* 0x0000002629297211 */ /* 0x000fe200078f48ff */
[----:B--2---:R-:W-:Y:S01]  /*7670*/  IMAD.WIDE.U32 R26, R26, R24, RZ ;  /* 0x000000181a1a7225 */ /* 0x004fe200078e00ff */
[----:B------:R-:W-:-:S04]  /*7680*/  LEA.HI R24, R14, R37, RZ, 0x9 ;  /* 0x000000250e187211 */ /* 0x000fc800078f48ff */
[----:B------:R-:W-:-:S05]  /*7690*/  LEA.HI.SX32 R24, R24, 0x2, 0x17 ;  /* 0x0000000218187811 */ /* 0x000fca00078fbaff */
[----:B------:R-:W-:-:S06]  /*76a0*/  IMAD.WIDE R24, R24, R39, c[0x0][0x170] ;  /* 0x00005c0018187625 */ /* 0x000fcc00078e0227 */
[----:B------:R0:W2:Y:S01]  /*76b0*/  LDG.E.CONSTANT R24, [R24.64] ;  /* 0x0000000418187981 */ /* 0x0000a2000c1e9900 */
[----:B------:R-:W-:-:S04]  /*76c0*/  IMAD R26, R26, c[0x0][0x16c], RZ ;  /* 0x00005b001a1a7a24 */ /* 0x000fc800078e02ff */
[----:B------:R-:W-:-:S05]  /*76d0*/  IMAD.HI.U32 R26, R26, c[0x0][0x168], RZ ;  /* 0x00005a001a1a7a27 */ /* 0x000fca00078e00ff */
[----:B------:R-:W-:-:S04]  /*76e0*/  IADD3 R26, R27, c[0x0][0x168], -R26 ;  /* 0x00005a001b1a7a10 */ /* 0x000fc80007ffe81a */
[----:B------:R-:W-:-:S04]  /*76f0*/  ISETP.GE.U32.AND P1, PT, R26, c[0x0][0x168], PT ;  /* 0x00005a001a007a0c */ /* 0x000fc80003f26070 */
[----:B------:R-:W-:Y:S02]  /*7700*/  SEL R43, RZ, c[0x0][0x168], !P1 ;  /* 0x00005a00ff2b7a07 */ /* 0x000fe40004800000 */
[----:B------:R-:W-:-:S03]  /*7710*/  SEL R27, RZ, c[0x0][0x168], !P0 ;  /* 0x00005a00ff1b7a07 */ /* 0x000fc60004000000 */
[----:B------:R-:W-:Y:S01]  /*7720*/  IMAD.IADD R43, R26, 0x1, -R43 ;  /* 0x000000011a2b7824 */ /* 0x000fe200078e0a2b */
[----:B------:R-:W-:Y:S01]  /*7730*/  LEA.HI R26, R36, R31, RZ, 0x9 ;  /* 0x0000001f241a7211 */ /* 0x000fe200078f48ff */
[----:B------:R-:W-:-:S03]  /*7740*/  IMAD.IADD R27, R44, 0x1, -R27 ;  /* 0x000000012c1b7824 */ /* 0x000fc600078e0a1b */
[C---:B------:R-:W-:Y:S01]  /*7750*/  LOP3.LUT R42, R26.reuse, 0x3ffffe00, RZ, 0xc0, !PT ;  /* 0x3ffffe001a2a7812 */ /* 0x040fe200078ec0ff */
[----:B0-----:R-:W-:Y:S01]  /*7760*/  IMAD.SHL.U32 R25, R26, 0x2, RZ ;  /* 0x000000021a197824 */ /* 0x001fe200078e00ff */
[----:B------:R-:W-:Y:S01]  /*7770*/  LEA.HI.SX32 R26, R41, 0x2, 0x17 ;  /* 0x00000002291a7811 */ /* 0x000fe200078fbaff */
[----:B------:R0:W-:Y:S04]  /*7780*/  STS [R40.X4+`(shared_array)], R27 ;  /* 0x0000001b28007388 */ /* 0x0001e80000004800 */
[----:B0-----:R-:W-:-:S06]  /*7790*/  IMAD.WIDE R26, R26, R39, c[0x0][0x170] ;  /* 0x00005c001a1a7625 */ /* 0x001fcc00078e0227 */
[----:B------:R0:W3:Y:S01]  /*77a0*/  LDG.E.CONSTANT R26, [R26.64] ;  /* 0x000000041a1a7981 */ /* 0x0000e2000c1e9900 */
[----:B------:R-:W-:-:S04]  /*77b0*/  LOP3.LUT R25, R25, 0x3ffffc00, RZ, 0xc0, !PT ;  /* 0x3ffffc0019197812 */ /* 0x000fc800078ec0ff */
[----:B------:R-:W-:Y:S01]  /*77c0*/  IADD3 R42, R25, R31, -R42 ;  /* 0x0000001f192a7210 */ /* 0x000fe20007ffe82a */
[----:B------:R-:W-:Y:S04]  /*77d0*/  STS [R40.X4+`((shared_array + 0x400))], R43 ;  /* 0x0000002b28007388 */ /* 0x000fe80000004800 */
[----:B------:R-:W-:Y:S06]  /*77e0*/  BAR.SYNC 0x0 ;  /* 0x0000000000007b1d */ /* 0x000fec0000000000 */
[----:B------:R-:W-:Y:S04]  /*77f0*/  LDS R44, [R42.X4+`(shared_array)] ;  /* 0x000000002a2c7984 */ /* 0x000fe80000004800 */
[----:B------:R-:W1:Y:S02]  /*7800*/  LDS R45, [R42.X4+`((shared_array + 0x800))] ;  /* 0x000000002a2d7984 */ /* 0x000e640000004800 */
[----:B-1----:R-:W-:Y:S01]  /*7810*/  IADD3 R25, -R45, c[0x0][0x168], R44 ;  /* 0x00005a002d197a10 */ /* 0x002fe20007ffe12c */
[----:B------:R-:W-:-:S05]  /*7820*/  IMAD.IADD R41, R44, 0x1, R45 ;  /* 0x000000012c297824 */ /* 0x000fca00078e022d */
[----:B------:R-:W-:-:S04]  /*7830*/  ISETP.GE.U32.AND P0, PT, R41, c[0x0][0x168], PT ;  /* 0x00005a0029007a0c */ /* 0x000fc80003f06070 */
[----:B------:R-:W-:-:S05]  /*7840*/  SEL R44, RZ, c[0x0][0x168], !P0 ;  /* 0x00005a00ff2c7a07 */ /* 0x000fca0004000000 */
[----:B------:R-:W-:Y:S01]  /*7850*/  IMAD.IADD R41, R41, 0x1, -R44 ;  /* 0x0000000129297824 */ /* 0x000fe200078e0a2c */
[----:B------:R-:W-:-:S05]  /*7860*/  LEA.HI R44, R32, R21, RZ, 0x9 ;  /* 0x00000015202c7211 */ /* 0x000fca00078f48ff */
[----:B0-----:R-:W-:-:S05]  /*7870*/  IMAD.SHL.U32 R27, R44, 0x2, RZ ;  /* 0x000000022c1b7824 */ /* 0x001fca00078e00ff */
[----:B------:R-:W-:Y:S01]  /*7880*/  LOP3.LUT R27, R27, 0x3ffffc00, RZ, 0xc0, !PT ;  /* 0x3ffffc001b1b7812 */ /* 0x000fe200078ec0ff */
[----:B------:R-:W-:Y:S01]  /*7890*/  STS [R42.X4+`(shared_array)], R41 ;  /* 0x000000292a007388 */ /* 0x000fe20000004800 */
[----:B--2---:R-:W-:-:S04]  /*78a0*/  IMAD.WIDE.U32 R24, R25, R24, RZ ;  /* 0x0000001819187225 */ /* 0x004fc800078e00ff */
[----:B------:R-:W-:-:S04]  /*78b0*/  IMAD R24, R24, c[0x0][0x16c], RZ ;  /* 0x00005b0018187a24 */ /* 0x000fc800078e02ff */
[----:B------:R-:W-:-:S05]  /*78c0*/  IMAD.HI.U32 R24, R24, c[0x0][0x168], RZ ;  /* 0x00005a0018187a27 */ /* 0x000fca00078e00ff */
[----:B------:R-:W-:Y:S02]  /*78d0*/  IADD3 R43, R25, c[0x0][0x168], -R24 ;  /* 0x00005a00192b7a10 */ /* 0x000fe40007ffe818 */
[----:B------:R-:W-:-:S04]  /*78e0*/  LEA.HI R24, R20, R35, RZ, 0x9 ;  /* 0x0000002314187211 */ /* 0x000fc800078f48ff */
[----:B------:R-:W-:Y:S02]  /*78f0*/  LEA.HI.SX32 R24, R24, 0x2, 0x17 ;  /* 0x0000000218187811 */ /* 0x000fe400078fbaff */
[----:B------:R-:W-:-:S03]  /*7900*/  ISETP.GE.U32.AND P0, PT, R43, c[0x0][0x168], PT ;  /* 0x00005a002b007a0c */ /* 0x000fc60003f06070 */
[----:B------:R-:W-:Y:S01]  /*7910*/  IMAD.WIDE R24, R24, R39, c[0x0][0x170] ;  /* 0x00005c0018187625 */ /* 0x000fe200078e0227 */
[----:B------:R-:W-:-:S04]  /*7920*/  SEL R32, RZ, c[0x0][0x168], !P0 ;  /* 0x00005a00ff207a07 */ /* 0x000fc80004000000 */
[----:B------:R0:W2:Y:S01]  /*7930*/  LDG.E.CONSTANT R40, [R24.64] ;  /* 0x0000000418287981 */ /* 0x0000a2000c1e9900 */
[----:B------:R-:W-:Y:S01]  /*7940*/  IMAD.IADD R43, R43, 0x1, -R32 ;  /* 0x000000012b2b7824 */ /* 0x000fe200078e0a20 */
[----:B------:R-:W-:-:S04]  /*7950*/  LOP3.LUT R32, R44, 0x3ffffe00, RZ, 0xc0, !PT ;  /* 0x3ffffe002c207812 */ /* 0x000fc800078ec0ff */
[----:B------:R-:W-:Y:S01]  /*7960*/  IADD3 R32, R27, R21, -R32 ;  /* 0x000000151b207210 */ /* 0x000fe20007ffe820 */
[----:B------:R-:W-:Y:S04]  /*7970*/  STS [R42.X4+`((shared_array + 0x800))], R43 ;  /* 0x0000002b2a007388 */ /* 0x000fe80000004800 */
[----:B------:R-:W-:Y:S04]  /*7980*/  LDS R27, [R32.X4+`(shared_array)] ;  /* 0x00000000201b7984 */ /* 0x000fe80000004800 */
[----:B------:R-:W0:Y:S02]  /*7990*/  LDS R44, [R32.X4+`((shared_array + 0x800))] ;  /* 0x00000000202c7984 */ /* 0x000e240000004800 */
[----:B0-----:R-:W-:-:S05]  /*79a0*/  IADD3 R25, -R44, c[0x0][0x168], R27 ;  /* 0x00005a002c197a10 */ /* 0x001fca0007ffe11b */
[----:B---3--:R-:W-:-:S04]  /*79b0*/  IMAD.WIDE.U32 R24, R25, R26, RZ ;  /* 0x0000001a19187225 */ /* 0x008fc800078e00ff */
[----:B------:R-:W-:-:S04]  /*79c0*/  IMAD R24, R24, c[0x0][0x16c], RZ ;  /* 0x00005b0018187a24 */ /* 0x000fc800078e02ff */
[----:B------:R-:W-:-:S05]  /*79d0*/  IMAD.HI.U32 R24, R24, c[0x0][0x168], RZ ;  /* 0x00005a0018187a27 */ /* 0x000fca00078e00ff */
[----:B------:R-:W-:Y:S02]  /*79e0*/  IADD3 R26, R25, c[0x0][0x168], -R24 ;  /* 0x00005a00191a7a10 */ /* 0x000fe40007ffe818 */
[----:B------:R-:W-:-:S04]  /*79f0*/  LEA.HI R24, R16, R33, RZ, 0x9 ;  /* 0x0000002110187211 */ /* 0x000fc800078f48ff */
[----:B------:R-:W-:-:S05]  /*7a00*/  LEA.HI.SX32 R24, R24, 0x2, 0x17 ;  /* 0x0000000218187811 */ /* 0x000fca00078fbaff */
[----:B------:R-:W-:-:S05]  /*7a10*/  IMAD.WIDE R24, R24, R39, c[0x0][0x170] ;  /* 0x00005c0018187625 */ /* 0x000fca00078e0227 */
[----:B------:R0:W3:Y:S01]  /*7a20*/  LDG.E.CONSTANT R42, [R24.64] ;  /* 0x00000004182a7981 */ /* 0x0000e2000c1e9900 */
        /* <DEDUP_REMOVED lines=8> */
[----:B------:R-:W-:Y:S02]  /*7ab0*/  ISETP.GE.U32.AND P0, PT, R26, c[0x0][0x168], PT ;  /* 0x00005a001a007a0c */ /* 0x000fe40003f06070 */
[----:B0-----:R-:W-:Y:S02]  /*7ac0*/  LEA.HI R24, R34, R29, RZ, 0x9 ;  /* 0x0000001d22187211 */ /* 0x001fe400078f48ff */
[----:B------:R-:W-:Y:S02]  /*7ad0*/  SEL R25, RZ, c[0x0][0x168], !P0 ;  /* 0x00005a00ff197a07 */ /* 0x000fe40004000000 */
[----:B------:R-:W-:Y:S01]  /*7ae0*/  LEA.HI.SX32 R24, R24, 0x2, 0x17 ;  /* 0x0000000218187811 */ /* 0x000fe200078fbaff */
[----:B------:R-:W-:-:S02]  /*7af0*/  IMAD.IADD R45, R27, 0x1, -R44 ;  /* 0x000000011b2d7824 */ /* 0x000fc400078e0a2c */
[----:B------:R-:W-:Y:S02]  /*7b00*/  IMAD.IADD R44, R26, 0x1, -R25 ;  /* 0x000000011a2c7824 */ /* 0x000fe400078e0a19 */
[----:B------:R-:W-:-:S05]  /*7b10*/  IMAD.WIDE R24, R24, R39, c[0x0][0x170] ;  /* 0x00005c0018187625 */ /* 0x000fca00078e0227 */
[----:B------:R0:W4:Y:S04]  /*7b20*/  LDG.E.CONSTANT R41, [R24.64] ;  /* 0x0000000418297981 */ /* 0x000128000c1e9900 */
[----:B------:R-:W-:Y:S04]  /*7b30*/  STS [R32.X4+`(shared_array)], R45 ;  /* 0x0000002d20007388 */ /* 0x000fe80000004800 */
[----:B------:R-:W-:Y:S04]  /*7b40*/  STS [R32.X4+`((shared_array + 0x800))], R44 ;  /* 0x0000002c20007388 */ /* 0x000fe80000004800 */
[----:B0-----:R-:W-:Y:S04]  /*7b50*/  LDS R24, [R43.X4+`(shared_array)] ;  /* 0x000000002b187984 */ /* 0x001fe80000004800 */
[----:B------:R-:W0:Y:S02]  /*7b60*/  LDS R25, [R43.X4+`((shared_array + 0x800))] ;  /* 0x000000002b197984 */ /* 0x000e240000004800 */
[----:B0-----:R-:W-:-:S05]  /*7b70*/  IADD3 R27, -R25, c[0x0][0x168], R24 ;  /* 0x00005a00191b7a10 */ /* 0x001fca0007ffe118 */
[----:B--2---:R-:W-:-:S04]  /*7b80*/  IMAD.WIDE.U32 R26, R27, R40, RZ ;  /* 0x000000281b1a7225 */ /* 0x004fc800078e00ff */
[----:B------:R-:W-:Y:S02]  /*7b90*/  IMAD R26, R26, c[0x0][0x16c], RZ ;  /* 0x00005b001a1a7a24 */ /* 0x000fe400078e02ff */
[----:B------:R-:W-:Y:S02]  /*7ba0*/  IMAD.IADD R40, R24, 0x1, R25 ;  /* 0x0000000118287824 */ /* 0x000fe400078e0219 */
[----:B------:R-:W-:-:S03]  /*7bb0*/  IMAD.HI.U32 R26, R26, c[0x0][0x168], RZ ;  /* 0x00005a001a1a7a27 */ /* 0x000fc600078e00ff */
[----:B------:R-:W-:Y:S02]  /*7bc0*/  ISETP.GE.U32.AND P0, PT, R40, c[0x0][0x168], PT ;  /* 0x00005a0028007a0c */ /* 0x000fe40003f06070 */
[----:B------:R-:W-:Y:S02]  /*7bd0*/  IADD3 R26, R27, c[0x0][0x168], -R26 ;  /* 0x00005a001b1a7a10 */ /* 0x000fe40007ffe81a */
[----:B------:R-:W-:Y:S02]  /*7be0*/  SEL R25, RZ, c[0x0][0x168], !P0 ;  /* 0x00005a00ff197a07 */ /* 0x000fe40004000000 */
[----:B------:R-:W-:-:S03]  /*7bf0*/  ISETP.GE.U32.AND P0, PT, R26, c[0x0][0x168], PT ;  /* 0x00005a001a007a0c */ /* 0x000fc60003f06070 */
[----:B------:R-:W-:Y:S01]  /*7c00*/  IMAD.IADD R32, R40, 0x1, -R25 ;  /* 0x0000000128207824 */ /* 0x000fe200078e0a19 */
[----:B------:R-:W-:Y:S02]  /*7c10*/  SEL R25, RZ, c[0x0][0x168], !P0 ;  /* 0x00005a00ff197a07 */ /* 0x000fe40004000000 */
[----:B------:R-:W-:-:S03]  /*7c20*/  LEA.HI R24, R18, R13, RZ, 0x9 ;  /* 0x0000000d12187211 */ /* 0x000fc600078f48ff */
[----:B------:R-:W-:Y:S02]  /*7c30*/  IMAD.IADD R44, R26, 0x1, -R25 ;  /* 0x000000011a2c7824 */ /* 0x000fe400078e0a19 */
[C---:B------:R-:W-:Y:S01]  /*7c40*/  IMAD.SHL.U32 R25, R24.reuse, 0x2, RZ ;  /* 0x0000000218197824 */ /* 0x040fe200078e00ff */
[----:B------:R-:W-:-:S04]  /*7c50*/  LOP3.LUT R26, R24, 0x3ffffe00, RZ, 0xc0, !PT ;  /* 0x3ffffe00181a7812 */ /* 0x000fc800078ec0ff */
[----:B------:R-:W-:-:S04]  /*7c60*/  LOP3.LUT R25, R25, 0x3ffffc00, RZ, 0xc0, !PT ;  /* 0x3ffffc0019197812 */ /* 0x000fc800078ec0ff */
        /* <DEDUP_REMOVED lines=12> */
[----:B------:R-:W-:Y:S02]  /*7d30*/  LEA.HI R24, R9, R30, RZ, 0x9 ;  /* 0x0000001e09187211 */ /* 0x000fe400078f48ff */
[----:B------:R-:W-:Y:S02]  /*7d40*/  SEL R40, RZ, c[0x0][0x168], !P0 ;  /* 0x00005a00ff287a07 */ /* 0x000fe40004000000 */
[----:B------:R-:W-:Y:S02]  /*7d50*/  LEA.HI.SX32 R24, R24, 0x2, 0x17 ;  /* 0x0000000218187811 */ /* 0x000fe400078fbaff */
[----:B------:R-:W-:-:S02]  /*7d60*/  ISETP.GE.U32.AND P1, PT, R27, c[0x0][0x168], PT ;  /* 0x00005a001b007a0c */ /* 0x000fc40003f26070 */
[----:B------:R-:W-:Y:S01]  /*7d70*/  LEA.HI R42, R12, R11, RZ, 0x9 ;  /* 0x0000000b0c2a7211 */ /* 0x000fe200078f48ff */
[----:B------:R-:W-:-:S04]  /*7d80*/  IMAD.WIDE R24, R24, R39, c[0x0][0x170] ;  /* 0x00005c0018187625 */ /* 0x000fc800078e0227 */
[----:B------:R-:W-:Y:S01]  /*7d90*/  IMAD.IADD R45, R45, 0x1, -R40 ;  /* 0x000000012d2d7824 */ /* 0x000fe200078e0a28 */
[----:B------:R-:W-:Y:S01]  /*7da0*/  SEL R40, RZ, c[0x0][0x168], !P1 ;  /* 0x00005a00ff287a07 */ /* 0x000fe20004800000 */
[C---:B------:R-:W-:Y:S01]  /*7db0*/  IMAD.SHL.U32 R43, R42.reuse, 0x2, RZ ;  /* 0x000000022a2b7824 */ /* 0x040fe200078e00ff */
[----:B------:R0:W2:Y:S03]  /*7dc0*/  LDG.E.CONSTANT R32, [R24.64] ;  /* 0x0000000418207981 */ /* 0x0000a6000c1e9900 */
[----:B------:R-:W-:Y:S01]  /*7dd0*/  IMAD.IADD R27, R27, 0x1, -R40 ;  /* 0x000000011b1b7824 */ /* 0x000fe200078e0a28 */
[----:B------:R-:W-:Y:S02]  /*7de0*/  LOP3.LUT R40, R42, 0x3ffffe00, RZ, 0xc0, !PT ;  /* 0x3ffffe002a287812 */ /* 0x000fe400078ec0ff */
[----:B------:R-:W-:-:S04]  /*7df0*/  LOP3.LUT R43, R43, 0x3ffffc00, RZ, 0xc0, !PT ;  /* 0x3ffffc002b2b7812 */ /* 0x000fc800078ec0ff */
[----:B------:R-:W-:Y:S01]  /*7e00*/  IADD3 R40, R43, R11, -R40 ;  /* 0x0000000b2b287210 */ /* 0x000fe20007ffe828 */
[----:B------:R-:W-:Y:S04]  /*7e10*/  STS [R26.X4+`(shared_array)], R45 ;  /* 0x0000002d1a007388 */ /* 0x000fe80000004800 */
[----:B------:R-:W-:Y:S04]  /*7e20*/  STS [R26.X4+`((shared_array + 0x800))], R27 ;  /* 0x0000001b1a007388 */ /* 0x000fe80000004800 */
[----:B------:R-:W-:Y:S04]  /*7e30*/  LDS R42, [R40.X4+`(shared_array)] ;  /* 0x00000000282a7984 */ /* 0x000fe80000004800 */
[----:B------:R-:W0:Y:S02]  /*7e40*/  LDS R43, [R40.X4+`((shared_array + 0x800))] ;  /* 0x00000000282b7984 */ /* 0x000e240000004800 */
[----:B0-----:R-:W-:-:S05]  /*7e50*/  IADD3 R24, -R43, c[0x0][0x168], R42 ;  /* 0x00005a002b187a10 */ /* 0x001fca0007ffe12a */
[----:B----4-:R-:W-:-:S04]  /*7e60*/  IMAD.WIDE.U32 R24, R24, R41, RZ ;  /* 0x0000002918187225 */ /* 0x010fc800078e00ff */
[----:B------:R-:W-:-:S04]  /*7e70*/  IMAD R24, R24, c[0x0][0x16c], RZ ;  /* 0x00005b0018187a24 */ /* 0x000fc800078e02ff */
[----:B------:R-:W-:-:S05]  /*7e80*/  IMAD.HI.U32 R24, R24, c[0x0][0x168], RZ ;  /* 0x00005a0018187a27 */ /* 0x000fca00078e00ff */
[----:B------:R-:W-:Y:S02]  /*7e90*/  IADD3 R44, R25, c[0x0][0x168], -R24 ;  /* 0x00005a00192c7a10 */ /* 0x000fe40007ffe818 */
[----:B------:R-:W-:-:S04]  /*7ea0*/  LEA.HI R24, R6, R19, RZ, 0x9 ;  /* 0x0000001306187211 */ /* 0x000fc800078f48ff */
[----:B------:R-:W-:-:S05]  /*7eb0*/  LEA.HI.SX32 R24, R24, 0x2, 0x17 ;  /* 0x0000000218187811 */ /* 0x000fca00078fbaff */
[----:B------:R-:W-:-:S05]  /*7ec0*/  IMAD.WIDE R24, R24, R39, c[0x0][0x170] ;  /* 0x00005c0018187625 */ /* 0x000fca00078e0227 */
[----:B------:R0:W3:Y:S01]  /*7ed0*/  LDG.E.CONSTANT R41, [R24.64] ;  /* 0x0000000418297981 */ /* 0x0000e2000c1e9900 */
[----:B------:R-:W-:-:S04]  /*7ee0*/  LEA.HI R26, R2, R15, RZ, 0x9 ;  /* 0x0000000f021a7211 */ /* 0x000fc800078f48ff */
[----:B------:R-:W-:-:S05]  /*7ef0*/  LEA.HI.SX32 R26, R26, 0x2, 0x17 ;  /* 0x000000021a1a7811 */ /* 0x000fca00078fbaff */
[----:B------:R-:W-:-:S05]  /*7f00*/  IMAD.WIDE R26, R26, R39, c[0x0][0x170] ;  /* 0x00005c001a1a7625 */ /* 0x000fca00078e0227 */
[----:B------:R1:W4:Y:S01]  /*7f10*/  LDG.E.CONSTANT R39, [R26.64] ;  /* 0x000000041a277981 */ /* 0x000322000c1e9900 */
[----:B------:R-:W-:Y:S01]  /*7f20*/  IMAD.IADD R43, R42, 0x1, R43 ;  /* 0x000000012a2b7824 */ /* 0x000fe200078e022b */
[----:B------:R-:W-:-:S04]  /*7f30*/  LEA.HI R14, R14, R37, RZ, 0xa ;  /* 0x000000250e0e7211 */ /* 0x000fc800078f50ff */
[----:B------:R-:W-:Y:S02]  /*7f40*/  ISETP.GE.U32.AND P0, PT, R43, c[0x0][0x168], PT ;  /* 0x00005a002b007a0c */ /* 0x000fe40003f06070 */
[----:B------:R-:W-:Y:S02]  /*7f50*/  LEA.HI R37, R10, R7, RZ, 0x9 ;  /* 0x000000070a257211 */ /* 0x000fe400078f48ff */
[----:B0-----:R-:W-:Y:S02]  /*7f60*/  SEL R24, RZ, c[0x0][0x168], !P0 ;  /* 0x00005a00ff187a07 */ /* 0x001fe40004000000 */
[----:B------:R-:W-:Y:S01]  /*7f70*/  ISETP.GE.U32.AND P0, PT, R44, c[0x0][0x168], PT ;  /* 0x00005a002c007a0c */ /* 0x000fe20003f06070 */
[C---:B------:R-:W-:Y:S01]  /*7f80*/  IMAD.SHL.U32 R45, R37.reuse, 0x2, RZ ;  /* 0x00000002252d7824 */ /* 0x040fe200078e00ff */
[----:B------:R-:W-:Y:S02]  /*7f90*/  LOP3.LUT R42, R37, 0x3ffffe00, RZ, 0xc0, !PT ;  /* 0x3ffffe00252a7812 */ /* 0x000fe400078ec0ff */
[----:B------:R-:W-:-:S02]  /*7fa0*/  SEL R25, RZ, c[0x0][0x168], !P0 ;  /* 0x00005a00ff197a07 */ /* 0x000fc40004000000 */
[----:B------:R-:W-:Y:S01]  /*7fb0*/  LEA.HI.SX32 R37, R14, 0x1, 0x16 ;  /* 0x000000010e257811 */ /* 0x000fe200078fb2ff */
[----:B------:R-:W-:Y:S02]  /*7fc0*/  IMAD.MOV.U32 R14, RZ, RZ, 0x4 ;  /* 0x00000004ff0e7424 */ /* 0x000fe400078e00ff */
[----:B------:R-:W-:Y:S02]  /*7fd0*/  IMAD.IADD R43, R43, 0x1, -R24 ;  /* 0x000000012b2b7824 */ /* 0x000fe400078e0a18 */
[----:B-1----:R-:W-:Y:S02]  /*7fe0*/  IMAD.IADD R27, R44, 0x1, -R25 ;  /* 0x000000012c1b7824 */ /* 0x002fe400078e0a19 */
[----:B------:R-:W-:Y:S01]  /*7ff0*/  IMAD.WIDE R24, R37, R14, c[0x0][0x170] ;  /* 0x00005c0025187625 */ /* 0x000fe200078e020e */
[----:B------:R-:W-:-:S04]  /*8000*/  ULDC.64 UR4, c[0x0][0x118] ;  /* 0x0000460000047ab9 */ /* 0x000fc80000000a00 */
[----:B------:R0:W5:Y:S01]  /*8010*/  LDG.E.CONSTANT R37, [R24.64] ;  /* 0x0000000418257981 */ /* 0x000162000c1e9900 */
[----:B------:R-:W-:-:S04]  /*8020*/  LOP3.LUT R45, R45, 0x3ffffc00, RZ, 0xc0, !PT ;  /* 0x3ffffc002d2d7812 */ /* 0x000fc800078ec0ff */
[----:B------:R-:W-:Y:S01]  /*8030*/  IADD3 R42, R45, R7, -R42 ;  /* 0x000000072d2a7210 */ /* 0x000fe20007ffe82a */
[----:B------:R-:W-:Y:S04]  /*8040*/  STS [R40.X4+`(shared_array)], R43 ;  /* 0x0000002b28007388 */ /* 0x000fe80000004800 */
[----:B------:R-:W-:Y:S04]  /*8050*/  STS [R40.X4+`((shared_array + 0x800))], R27 ;  /* 0x0000001b28007388 */ /* 0x000fe80000004800 */
[----:B------:R-:W-:Y:S04]  /*8060*/  LDS R45, [R42.X4+`(shared_array)] ;  /* 0x000000002a2d7984 */ /* 0x000fe80000004800 */
[----:B------:R-:W1:Y:S02]  /*8070*/  LDS R44, [R42.X4+`((shared_array + 0x800))] ;  /* 0x000000002a2c7984 */ /* 0x000e640000004800 */
[----:B-1----:R-:W-:Y:S01]  /*8080*/  IADD3 R26, -R44, c[0x0][0x168], R45 ;  /* 0x00005a002c1a7a10 */ /* 0x002fe20007ffe12d */
[----:B------:R-:W-:-:S05]  /*8090*/  IMAD.IADD R44, R45, 0x1, R44 ;  /* 0x000000012d2c7824 */ /* 0x000fca00078e022c */
[----:B------:R-:W-:Y:S02]  /*80a0*/  ISETP.GE.U32.AND P0, PT, R44, c[0x0][0x168], PT ;  /* 0x00005a002c007a0c */ /* 0x000fe40003f06070 */
[----:B------:R-:W-:Y:S01]  /*80b0*/  LEA.HI R20, R20, R35, RZ, 0xa ;  /* 0x0000002314147211 */ /* 0x000fe200078f50ff */
[----:B--2---:R-:W-:Y:S01]  /*80c0*/  IMAD.WIDE.U32 R26, R26, R32, RZ ;  /* 0x000000201a1a7225 */ /* 0x004fe200078e00ff */
[----:B------:R-:W-:-:S04]  /*80d0*/  SHF.R.S32.HI R32, RZ, 0x1f, R38 ;  /* 0x0000001fff207819 */ /* 0x000fc80000011426 */
[----:B------:R-:W-:Y:S01]  /*80e0*/  LEA.HI R38, R32, R38, RZ, 0xa ;  /* 0x0000002620267211 */ /* 0x000fe200078f50ff */
[----:B------:R-:W-:-:S03]  /*80f0*/  IMAD R26, R26, c[0x0][0x16c], RZ ;  /* 0x00005b001a1a7a24 */ /* 0x000fc600078e02ff */
[----:B0-----:R-:W-:Y:S01]  /*8100*/  LEA.HI.SX32 R25, R38, 0x1, 0x16 ;  /* 0x0000000126197811 */ /* 0x001fe200078fb2ff */
[----:B------:R-:W-:-:S04]  /*8110*/  IMAD.HI.U32 R26, R26, c[0x0][0x168], RZ ;  /* 0x00005a001a1a7a27 */ /* 0x000fc800078e00ff */
[----:B------:R-:W-:Y:S01]  /*8120*/  IMAD.WIDE R24, R25, R14, c[0x0][0x170] ;  /* 0x00005c0019187625 */ /* 0x000fe200078e020e */
[----:B------:R-:W-:Y:S02]  /*8130*/  IADD3 R26, R27, c[0x0][0x168], -R26 ;  /* 0x00005a001b1a7a10 */ /* 0x000fe40007ffe81a */
[----:B------:R-:W-:Y:S02]  /*8140*/  SEL R27, RZ, c[0x0][0x168], !P0 ;  /* 0x00005a00ff1b7a07 */ /* 0x000fe40004000000 */
[----:B------:R-:W-:Y:S01]  /*8150*/  LEA.HI R38, R8, R5, RZ, 0x9 ;  /* 0x0000000508267211 */ /* 0x000fe200078f48ff */
[----:B------:R0:W2:Y:S02]  /*8160*/  LDG.E.CONSTANT R32, [R24.64] ;  /* 0x0000000418207981 */ /* 0x0000a4000c1e9900 */
        /* <DEDUP_REMOVED lines=11> */
[----:B------:R-:W1:Y:S01]  /*8220*/  LDS R40, [R38.X4+`((shared_array + 0x800))] ;  /* 0x0000000026287984 */ /* 0x000e620000004800 */
[----:B0-----:R-:W-:-:S05]  /*8230*/  LEA.HI.SX32 R25, R20, 0x1, 0x16 ;  /* 0x0000000114197811 */ /* 0x001fca00078fb2ff */
[----:B------:R-:W-:Y:S01]  /*8240*/  IMAD.WIDE R24, R25, R14, c[0x0][0x170] ;  /* 0x00005c0019187625 */ /* 0x000fe200078e020e */
[----:B-1----:R-:W-:-:S05]  /*8250*/  IADD3 R26, -R40, c[0x0][0x168], R43 ;  /* 0x00005a00281a7a10 */ /* 0x002fca0007ffe12b */
[----:B---3--:R-:W-:-:S04]  /*8260*/  IMAD.WIDE.U32 R26, R26, R41, RZ ;  /* 0x000000291a1a7225 */ /* 0x008fc800078e00ff */
[----:B------:R-:W-:-:S04]  /*8270*/  IMAD R20, R26, c[0x0][0x16c], RZ ;  /* 0x00005b001a147a24 */ /* 0x000fc800078e02ff */
[----:B------:R-:W-:Y:S02]  /*8280*/  IMAD.HI.U32 R26, R20, c[0x0][0x168], RZ ;  /* 0x00005a00141a7a27 */ /* 0x000fe400078e00ff */
[----:B------:R0:W3:Y:S02]  /*8290*/  LDG.E.CONSTANT R20, [R24.64] ;  /* 0x0000000418147981 */ /* 0x0000e4000c1e9900 */
        /* <DEDUP_REMOVED lines=16> */
[----:B------:R-:W1:Y:S01]  /*83a0*/  LDS R45, [R35.X4+`((shared_array + 0x800))] ;  /* 0x00000000232d7984 */ /* 0x000e620000004800 */
[----:B------:R-:W-:-:S04]  /*83b0*/  LEA.HI R16, R16, R33, RZ, 0xa ;  /* 0x0000002110107211 */ /* 0x000fc800078f50ff */
[----:B0-----:R-:W-:-:S05]  /*83c0*/  LEA.HI.SX32 R25, R16, 0x1, 0x16 ;  /* 0x0000000110197811 */ /* 0x001fca00078fb2ff */
[----:B------:R-:W-:Y:S01]  /*83d0*/  IMAD.WIDE R24, R25, R14, c[0x0][0x170] ;  /* 0x00005c0019187625 */ /* 0x000fe200078e020e */
[----:B------:R-:W-:Y:S02]  /*83e0*/  LEA.HI R36, R36, R31, RZ, 0xa ;  /* 0x0000001f24247211 */ /* 0x000fe400078f50ff */
[----:B-1----:R-:W-:-:S05]  /*83f0*/  IADD3 R26, -R45, c[0x0][0x168], R40 ;  /* 0x00005a002d1a7a10 */ /* 0x002fca0007ffe128 */
[----:B----4-:R-:W-:-:S04]  /*8400*/  IMAD.WIDE.U32 R26, R26, R39, RZ ;  /* 0x000000271a1a7225 */ /* 0x010fc800078e00ff */
[----:B------:R-:W-:-:S04]  /*8410*/  IMAD R16, R26, c[0x0][0x16c], RZ ;  /* 0x00005b001a107a24 */ /* 0x000fc800078e02ff */
[----:B------:R-:W-:Y:S02]  /*8420*/  IMAD.HI.U32 R26, R16, c[0x0][0x168], RZ ;  /* 0x00005a00101a7a27 */ /* 0x000fe400078e00ff */
[----:B------:R0:W4:Y:S02]  /*8430*/  LDG.E.CONSTANT R16, [R24.64] ;  /* 0x0000000418107981 */ /* 0x000124000c1e9900 */
        /* <DEDUP_REMOVED lines=10> */
[----:B------:R-:W-:Y:S01]  /*84e0*/  IMAD.IADD R36, R26, 0x1, -R33 ;  /* 0x000000011a247824 */ /* 0x000fe200078e0a21 */
[----:B------:R-:W-:Y:S02]  /*84f0*/  IADD3 R31, R39, R31, -R38 ;  /* 0x0000001f271f7210 */ /* 0x000fe40007ffe826 */
[----:B------:R-:W-:Y:S04]  /*8500*/  STS [R35.X4+`(shared_array)], R40 ;  /* 0x0000002823007388 */ /* 0x000fe80000004800 */
[----:B------:R-:W-:Y:S04]  /*8510*/  STS [R35.X4+`((shared_array + 0x800))], R36 ;  /* 0x0000002423007388 */ /* 0x000fe80000004800 */
[----:B------:R-:W-:Y:S06]  /*8520*/  BAR.SYNC 0x0 ;  /* 0x0000000000007b1d */ /* 0x000fec0000000000 */
[----:B------:R-:W-:Y:S04]  /*8530*/  LDS R33, [R31.X4+`(shared_array)] ;  /* 0x000000001f217984 */ /* 0x000fe80000004800 */
[----:B------:R-:W1:Y:S01]  /*8540*/  LDS R38, [R31.X4+`((shared_array + 0x1000))] ;  /* 0x000000001f267984 */ /* 0x000e620000004800 */
[----:B------:R-:W-:-:S04]  /*8550*/  LEA.HI R29, R34, R29, RZ, 0xa ;  /* 0x0000001d221d7211 */ /* 0x000fc800078f50ff */
[----:B0-----:R-:W-:-:S05]  /*8560*/  LEA.HI.SX32 R25, R29, 0x1, 0x16 ;  /* 0x000000011d197811 */ /* 0x001fca00078fb2ff */
[----:B------:R-:W-:Y:S01]  /*8570*/  IMAD.WIDE R24, R25, R14, c[0x0][0x170] ;  /* 0x00005c0019187625 */ /* 0x000fe200078e020e */
[----:B------:R-:W-:Y:S02]  /*8580*/  SHF.R.S32.HI R34, RZ, 0x1f, R21 ;  /* 0x0000001fff227819 */ /* 0x000fe40000011415 */
[----:B-1----:R-:W-:-:S05]  /*8590*/  IADD3 R26, -R38, c[0x0][0x168], R33 ;  /* 0x00005a00261a7a10 */ /* 0x002fca0007ffe121 */
[----:B-----5:R-:W-:-:S04]  /*85a0*/  IMAD.WIDE.U32 R26, R26, R37, RZ ;  /* 0x000000251a1a7225 */ /* 0x020fc800078e00ff */
[----:B------:R-:W-:Y:S02]  /*85b0*/  IMAD R29, R26, c[0x0][0x16c], RZ ;  /* 0x00005b001a1d7a24 */ /* 0x000fe400078e02ff */
[----:B------:R0:W5:Y:S02]  /*85c0*/  LDG.E.CONSTANT R26, [R24.64] ;  /* 0x00000004181a7981 */ /* 0x000164000c1e9900 */
[----:B------:R-:W-:-:S04]  /*85d0*/  IMAD.HI.U32 R29, R29, c[0x0][0x168], RZ ;  /* 0x00005a001d1d7a27 */ /* 0x000fc800078e00ff */
[----:B------:R-:W-:Y:S01]  /*85e0*/  IMAD.IADD R33, R33, 0x1, R38 ;  /* 0x0000000121217824 */ /* 0x000fe200078e0226 */
[----:B------:R-:W-:Y:S02]  /*85f0*/  IADD3 R29, R27, c[0x0][0x168], -R29 ;  /* 0x00005a001b1d7a10 */ /* 0x000fe40007ffe81d */
[----:B------:R-:W-:Y:S02]  /*8600*/  LEA.HI R27, R34, R21, RZ, 0xa ;  /* 0x00000015221b7211 */ /* 0x000fe400078f50ff */
[----:B------:R-:W-:Y:S02]  /*8610*/  ISETP.GE.U32.AND P0, PT, R33, c[0x0][0x168], PT ;  /* 0x00005a0021007a0c */ /* 0x000fe40003f06070 */
[----:B------:R-:W-:Y:S01]  /*8620*/  ISETP.GE.U32.AND P1, PT, R29, c[0x0][0x168], PT ;  /* 0x00005a001d007a0c */ /* 0x000fe20003f26070 */
[----:B------:R-:W-:Y:S01]  /*8630*/  IMAD.SHL.U32 R35, R27, 0x2, RZ ;  /* 0x000000021b237824 */ /* 0x000fe200078e00ff */
[----:B------:R-:W-:Y:S02]  /*8640*/  SEL R34, RZ, c[0x0][0x168], !P0 ;  /* 0x00005a00ff227a07 */ /* 0x000fe40004000000 */
[----:B0-----:R-:W-:-:S02]  /*8650*/  SEL R24, RZ, c[0x0][0x168], !P1 ;  /* 0x00005a00ff187a07 */ /* 0x001fc40004800000 */
[----:B------:R-:W-:Y:S02]  /*8660*/  LOP3.LUT R38, R27, 0x3ffffc00, RZ, 0xc0, !PT ;  /* 0x3ffffc001b267812 */ /* 0x000fe400078ec0ff */
        /* <DEDUP_REMOVED lines=8> */
[----:B------:R-:W-:-:S04]  /*86f0*/  LEA.HI R9, R9, R30, RZ, 0xa ;  /* 0x0000001e09097211 */ /* 0x000fc800078f50ff */
[----:B------:R-:W-:-:S05]  /*8700*/  LEA.HI.SX32 R9, R9, 0x1, 0x16 ;  /* 0x0000000109097811 */ /* 0x000fca00078fb2ff */
[----:B------:R-:W-:Y:S01]  /*8710*/  IMAD.WIDE R24, R9, R14, c[0x0][0x170] ;  /* 0x00005c0009187625 */ /* 0x000fe200078e020e */
[----:B------:R-:W-:-:S05]  /*8720*/  LEA.HI R28, R28, R17, RZ, 0xa ;  /* 0x000000111c1c7211 */ /* 0x000fca00078f50ff */
[----:B------:R1:W5:Y:S01]  /*8730*/  LDG.E.CONSTANT R24, [R24.64] ;  /* 0x0000000418187981 */ /* 0x000362000c1e9900 */
[----:B------:R-:W-:Y:S01]  /*8740*/  IMAD.SHL.U32 R29, R28, 0x2, RZ ;  /* 0x000000021c1d7824 */ /* 0x000fe200078e00ff */
[----:B0-----:R-:W-:-:S05]  /*8750*/  IADD3 R33, -R38, c[0x0][0x168], R27 ;  /* 0x00005a0026217a10 */ /* 0x001fca0007ffe11b */
[----:B--2---:R-:W-:-:S04]  /*8760*/  IMAD.WIDE.U32 R32, R33, R32, RZ ;  /* 0x0000002021207225 */ /* 0x004fc800078e00ff */
[----:B------:R-:W-:-:S04]  /*8770*/  IMAD R9, R32, c[0x0][0x16c], RZ ;  /* 0x00005b0020097a24 */ /* 0x000fc800078e02ff */
[----:B------:R-:W-:-:S04]  /*8780*/  IMAD.HI.U32 R9, R9, c[0x0][0x168], RZ ;  /* 0x00005a0009097a27 */ /* 0x000fc800078e00ff */
[----:B------:R-:W-:Y:S01]  /*8790*/  IMAD.IADD R27, R27, 0x1, R38 ;  /* 0x000000011b1b7824 */ /* 0x000fe200078e0226 */
[----:B------:R-:W-:-:S04]  /*87a0*/  IADD3 R9, R33, c[0x0][0x168], -R9 ;  /* 0x00005a0021097a10 */ /* 0x000fc80007ffe809 */
[----:B------:R-:W-:Y:S02]  /*87b0*/  ISETP.GE.U32.AND P0, PT, R27, c[0x0][0x168], PT ;  /* 0x00005a001b007a0c */ /* 0x000fe40003f06070 */
[----:B------:R-:W-:Y:S02]  /*87c0*/  ISETP.GE.U32.AND P1, PT, R9, c[0x0][0x168], PT ;  /* 0x00005a0009007a0c */ /* 0x000fe40003f26070 */
[----:B------:R-:W-:Y:S02]  /*87d0*/  LOP3.LUT R36, R28, 0x3ffffc00, RZ, 0xc0, !PT ;  /* 0x3ffffc001c247812 */ /* 0x000fe400078ec0ff */
[----:B------:R-:W-:Y:S02]  /*87e0*/  SEL R28, RZ, c[0x0][0x168], !P0 ;  /* 0x00005a00ff1c7a07 */ /* 0x000fe40004000000 */
[----:B------:R-:W-:Y:S02]  /*87f0*/  SEL R30, RZ, c[0x0][0x168], !P1 ;  /* 0x00005a00ff1e7a07 */ /* 0x000fe40004800000 */
[----:B------:R-:W-:Y:S01]  /*8800*/  LOP3.LUT R29, R29, 0x3ffff800, RZ, 0xc0, !PT ;  /* 0x3ffff8001d1d7812 */ /* 0x000fe200078ec0ff */
[----:B------:R-:W-:-:S02]  /*8810*/  IMAD.IADD R32, R27, 0x1, -R28 ;  /* 0x000000011b207824 */ /* 0x000fc400078e0a1c */
        /* <DEDUP_REMOVED lines=10> */
[----:B------:R2:W2:Y:S01]  /*88c0*/  LDG.E.CONSTANT R30, [R30.64] ;  /* 0x000000041e1e7981 */ /* 0x0004a2000c1e9900 */
[----:B0-----:R-:W-:-:S05]  /*88d0*/  IADD3 R29, -R36, c[0x0][0x168], R9 ;  /* 0x00005a00241d7a10 */ /* 0x001fca0007ffe109 */
        /* <DEDUP_REMOVED lines=21> */
[----:B------:R-:W-:-:S05]  /*8a30*/  IMAD.WIDE R14, R15, R14, c[0x0][0x170] ;  /* 0x00005c000f0e7625 */ /* 0x000fca00078e020e */
[----:B------:R3:W2:Y:S01]  /*8a40*/  LDG.E.CONSTANT R2, [R14.64] ;  /* 0x000000040e027981 */ /* 0x0006a2000c1e9900 */
[----:B------:R-:W-:Y:S02]  /*8a50*/  LEA.HI R12, R12, R11, RZ, 0xa ;  /* 0x0000000b0c0c7211 */ /* 0x000fe400078f50ff */
[----:B0-----:R-:W-:-:S05]  /*8a60*/  IADD3 R19, -R28, c[0x0][0x168], R9 ;  /* 0x00005a001c137a10 */ /* 0x001fca0007ffe109 */
[----:B----4-:R-:W-:-:S04]  /*8a70*/  IMAD.WIDE.U32 R18, R19, R16, RZ ;  /* 0x0000001013127225 */ /* 0x010fc800078e00ff */
        /* <DEDUP_REMOVED lines=15> */
[----:B------:R0:W-:Y:S04]  /*8b70*/  STS [R21.X4+`((shared_array + 0x1000))], R12 ;  /* 0x0000000c15007388 */ /* 0x0001e80000004800 */
[----:B------:R-:W-:Y:S04]  /*8b80*/  LDS R9, [R16.X4+`(shared_array)] ;  /* 0x0000000010097984 */ /* 0x000fe80000004800 */
[----:B---3--:R-:W3:Y:S01]  /*8b90*/  LDS R14, [R16.X4+`((shared_array + 0x1000))] ;  /* 0x00000000100e7984 */ /* 0x008ee20000004800 */
[----:B------:R-:W-:-:S05]  /*8ba0*/  LEA.HI R10, R10, R7, RZ, 0xa ;  /* 0x000000070a0a7211 */ /* 0x000fca00078f50ff */
[C---:B------:R-:W-:Y:S01]  /*8bb0*/  IMAD.SHL.U32 R13, R10.reuse, 0x2, RZ ;  /* 0x000000020a0d7824 */ /* 0x040fe200078e00ff */
[----:B0-----:R-:W-:-:S04]  /*8bc0*/  LOP3.LUT R12, R10, 0x3ffffc00, RZ, 0xc0, !PT ;  /* 0x3ffffc000a0c7812 */ /* 0x001fc800078ec0ff */
[----:B------:R-:W-:Y:S02]  /*8bd0*/  LOP3.LUT R13, R13, 0x3ffff800, RZ, 0xc0, !PT ;  /* 0x3ffff8000d0d7812 */ /* 0x000fe400078ec0ff */
[----:B---3--:R-:W-:-:S05]  /*8be0*/  IADD3 R27, -R14, c[0x0][0x168], R9 ;  /* 0x00005a000e1b7a10 */ /* 0x008fca0007ffe109 */
[----:B-----5:R-:W-:-:S04]  /*8bf0*/  IMAD.WIDE.U32 R26, R27, R26, RZ ;  /* 0x0000001a1b1a7225 */ /* 0x020fc800078e00ff */
[----:B------:R-:W-:-:S04]  /*8c00*/  IMAD R11, R26, c[0x0][0x16c], RZ ;  /* 0x00005b001a0b7a24 */ /* 0x000fc800078e02ff */
[----:B------:R-:W-:-:S04]  /*8c10*/  IMAD.HI.U32 R11, R11, c[0x0][0x168], RZ ;  /* 0x00005a000b0b7a27 */ /* 0x000fc800078e00ff */
[----:B------:R-:W-:Y:S01]  /*8c20*/  IMAD.IADD R9, R9, 0x1, R14 ;  /* 0x0000000109097824 */ /* 0x000fe200078e020e */
[----:B------:R-:W-:-:S04]  /*8c30*/  IADD3 R11, R27, c[0x0][0x168], -R11 ;  /* 0x00005a001b0b7a10 */ /* 0x000fc80007ffe80b */
[----:B------:R-:W-:Y:S02]  /*8c40*/  ISETP.GE.U32.AND P0, PT, R9, c[0x0][0x168], PT ;  /* 0x00005a0009007a0c */ /* 0x000fe40003f06070 */
[----:B------:R-:W-:Y:S02]  /*8c50*/  ISETP.GE.U32.AND P1, PT, R11, c[0x0][0x168], PT ;  /* 0x00005a000b007a0c */ /* 0x000fe40003f26070 */
[----:B------:R-:W-:Y:S02]  /*8c60*/  SEL R6, RZ, c[0x0][0x168], !P0 ;  /* 0x00005a00ff067a07 */ /* 0x000fe40004000000 */
[----:B------:R-:W-:Y:S02]  /*8c70*/  SEL R10, RZ, c[0x0][0x168], !P1 ;  /* 0x00005a00ff0a7a07 */ /* 0x000fe40004800000 */
[----:B------:R-:W-:Y:S01]  /*8c80*/  IADD3 R12, R13, R7, -R12 ;  /* 0x000000070d0c7210 */ /* 0x000fe20007ffe80c */
[----:B------:R-:W-:Y:S02]  /*8c90*/  IMAD.IADD R9, R9, 0x1, -R6 ;  /* 0x0000000109097824 */ /* 0x000fe400078e0a06 */
[----:B------:R-:W-:-:S03]  /*8ca0*/  IMAD.IADD R11, R11, 0x1, -R10 ;  /* 0x000000010b0b7824 */ /* 0x000fc600078e0a0a */
[----:B------:R0:W-:Y:S04]  /*8cb0*/  STS [R16.X4+`(shared_array)], R9 ;  /* 0x0000000910007388 */ /* 0x0001e80000004800 */
[----:B------:R-:W-:Y:S04]  /*8cc0*/  STS [R16.X4+`((shared_array + 0x1000))], R11 ;  /* 0x0000000b10007388 */ /* 0x000fe80000004800 */
[----:B------:R-:W-:Y:S04]  /*8cd0*/  LDS R6, [R12.X4+`(shared_array)] ;  /* 0x000000000c067984 */ /* 0x000fe80000004800 */
[----:B------:R-:W1:Y:S01]  /*8ce0*/  LDS R7, [R12.X4+`((shared_array + 0x1000))] ;  /* 0x000000000c077984 */ /* 0x000e620000004800 */
[----:B------:R-:W-:-:S05]  /*8cf0*/  LEA.HI R8, R8, R5, RZ, 0xa ;  /* 0x0000000508087211 */ /* 0x000fca00078f50ff */
[----:B0-----:R-:W-:-:S05]  /*8d00*/  IMAD.SHL.U32 R9, R8, 0x2, RZ ;  /* 0x0000000208097824 */ /* 0x001fca00078e00ff */
[----:B------:R-:W-:Y:S02]  /*8d10*/  LOP3.LUT R9, R9, 0x3ffff800, RZ, 0xc0, !PT ;  /* 0x3ffff80009097812 */ /* 0x000fe400078ec0ff */
[----:B-1----:R-:W-:-:S05]  /*8d20*/  IADD3 R25, -R7, c[0x0][0x168], R6 ;  /* 0x00005a0007197a10 */ /* 0x002fca0007ffe106 */
[----:B------:R-:W-:-:S04]  /*8d30*/  IMAD.WIDE.U32 R24, R25, R24, RZ ;  /* 0x0000001819187225 */ /* 0x000fc800078e00ff */
        /* <DEDUP_REMOVED lines=9> */
[----:B------:R-:W-:Y:S01]  /*8dd0*/  IADD3 R9, R9, R5, -R10 ;  /* 0x0000000509097210 */ /* 0x000fe20007ffe80a */
[----:B------:R-:W-:-:S02]  /*8de0*/  IMAD.IADD R7, R6, 0x1, -R7 ;  /* 0x0000000106077824 */ /* 0x000fc400078e0a07 */
[----:B------:R-:W-:-:S03]  /*8df0*/  IMAD.IADD R13, R13, 0x1, -R8 ;  /* 0x000000010d0d7824 */ /* 0x000fc600078e0a08 */
[----:B------:R0:W-:Y:S04]  /*8e00*/  STS [R12.X4+`(shared_array)], R7 ;  /* 0x000000070c007388 */ /* 0x0001e80000004800 */
[----:B------:R-:W-:Y:S04]  /*8e10*/  STS [R12.X4+`((shared_array + 0x1000))], R13 ;  /* 0x0000000d0c007388 */ /* 0x000fe80000004800 */
[----:B------:R-:W-:Y:S04]  /*8e20*/  LDS R5, [R9.X4+`(shared_array)] ;  /* 0x0000000009057984 */ /* 0x000fe80000004800 */
[----:B------:R-:W2:Y:S01]  /*8e30*/  LDS R6, [R9.X4+`((shared_array + 0x1000))] ;  /* 0x0000000009067984 */ /* 0x000ea20000004800 */
[----:B------:R-:W-:-:S05]  /*8e40*/  LEA.HI R4, R4, R3, RZ, 0xa ;  /* 0x0000000304047211 */ /* 0x000fca00078f50ff */
[----:B0-----:R-:W-:-:S05]  /*8e50*/  IMAD.SHL.U32 R7, R4, 0x2, RZ ;  /* 0x0000000204077824 */ /* 0x001fca00078e00ff */
[----:B------:R-:W-:Y:S02]  /*8e60*/  LOP3.LUT R7, R7, 0x3ffff800, RZ, 0xc0, !PT ;  /* 0x3ffff80007077812 */ /* 0x000fe400078ec0ff */
[----:B--2---:R-:W-:-:S05]  /*8e70*/  IADD3 R31, -R6, c[0x0][0x168], R5 ;  /* 0x00005a00061f7a10 */ /* 0x004fca0007ffe105 */
        /* <DEDUP_REMOVED lines=13> */
[----:B------:R-:W-:Y:S04]  /*8f50*/  STS [R9.X4+`(shared_array)], R4 ;  /* 0x0000000409007388 */ /* 0x000fe80000004800 */
[----:B------:R-:W-:Y:S04]  /*8f60*/  STS [R9.X4+`((shared_array + 0x1000))], R6 ;  /* 0x0000000609007388 */ /* 0x000fe80000004800 */
[----:B------:R-:W-:Y:S04]  /*8f70*/  LDS R5, [R7.X4+`(shared_array)] ;  /* 0x0000000007057984 */ /* 0x000fe80000004800 */
[----:B------:R-:W0:Y:S02]  /*8f80*/  LDS R8, [R7.X4+`((shared_array + 0x1000))] ;  /* 0x0000000007087984 */ /* 0x000e240000004800 */
[----:B0-----:R-:W-:-:S05]  /*8f90*/  IADD3 R3, -R8, c[0x0][0x168], R5 ;  /* 0x00005a0008037a10 */ /* 0x001fca0007ffe105 */
        /* <DEDUP_REMOVED lines=10> */
[----:B------:R-:W-:-:S03]  /*9040*/  IMAD.IADD R4, R3, 0x1, -R4 ;  /* 0x0000000103047824 */ /* 0x000fc600078e0a04 */
[----:B------:R-:W-:Y:S04]  /*9050*/  STS [R7.X4+`(shared_array)], R2 ;  /* 0x0000000207007388 */ /* 0x000fe80000004800 */
[----:B------:R-:W-:Y:S04]  /*9060*/  STS [R7.X4+`((shared_array + 0x1000))], R4 ;  /* 0x0000000407007388 */ /* 0x000fe80000004800 */
[----:B------:R-:W-:Y:S06]  /*9070*/  BAR.SYNC 0x0 ;  /* 0x0000000000007b1d */ /* 0x000fec0000000000 */
[----:B------:R-:W0:Y:S04]  /*9080*/  LDS R3, [R0.X4+`(shared_array)] ;  /* 0x0000000000037984 */ /* 0x000e280000004800 */
[----:B------:R-:W1:Y:S04]  /*9090*/  LDS R5, [R0.X4+`((shared_array + 0x200))] ;  /* 0x0000000000057984 */ /* 0x000e680000004800 */
[----:B------:R-:W2:Y:S04]  /*90a0*/  LDS R9, [R0.X4+`((shared_array + 0x400))] ;  /* 0x0000000000097984 */ /* 0x000ea80000004800 */
[----:B------:R-:W3:Y:S04]  /*90b0*/  LDS R11, [R0.X4+`((shared_array + 0x600))] ;  /* 0x00000000000b7984 */ /* 0x000ee80000004800 */
[----:B------:R-:W4:Y:S04]  /*90c0*/  LDS R13, [R0.X4+`((shared_array + 0x800))] ;  /* 0x00000000000d7984 */ /* 0x000f280000004800 */
[----:B------:R-:W5:Y:S04]  /*90d0*/  LDS R15, [R0.X4+`((shared_array + 0xa00))] ;  /* 0x00000000000f7984 */ /* 0x000f680000004800 */
[----:B------:R-:W0:Y:S04]  /*90e0*/  LDS R17, [R0.X4+`((shared_array + 0xc00))] ;  /* 0x0000000000117984 */ /* 0x000e280000004800 */
[----:B------:R-:W1:Y:S04]  /*90f0*/  LDS R19, [R0.X4+`((shared_array + 0xe00))] ;  /* 0x0000000000137984 */ /* 0x000e680000004800 */
[----:B------:R-:W2:Y:S04]  /*9100*/  LDS R21, [R0.X4+`((shared_array + 0x1000))] ;  /* 0x0000000000157984 */ /* 0x000ea80000004800 */
[----:B------:R-:W3:Y:S04]  /*9110*/  LDS R7, [R0.X4+`((shared_array + 0x1200))] ;  /* 0x0000000000077984 */ /* 0x000ee80000004800 */
[----:B------:R-:W4:Y:S04]  /*9120*/  LDS R25, [R0.X4+`((shared_array + 0x1400))] ;  /* 0x0000000000197984 */ /* 0x000f280000004800 */
[----:B------:R-:W5:Y:S04]  /*9130*/  LDS R27, [R0.X4+`((shared_array + 0x1600))] ;  /* 0x00000000001b7984 */ /* 0x000f680000004800 */
[----:B------:R-:W5:Y:S04]  /*9140*/  LDS R29, [R0.X4+`((shared_array + 0x1800))] ;  /* 0x00000000001d7984 */ /* 0x000f680000004800 */
[----:B------:R-:W5:Y:S04]  /*9150*/  LDS R31, [R0.X4+`((shared_array + 0x1a00))] ;  /* 0x00000000001f7984 */ /* 0x000f680000004800 */
[----:B------:R-:W5:Y:S04]  /*9160*/  LDS R33, [R0.X4+`((shared_array + 0x1c00))] ;  /* 0x0000000000217984 */ /* 0x000f680000004800 */
[----:B------:R-:W5:Y:S04]  /*9170*/  LDS R35, [R0.X4+`((shared_array + 0x1e00))] ;  /* 0x0000000000237984 */ /* 0x000f680000004800 */
[----:B0-----:R-:W-:Y:S04]  /*9180*/  STG.E [R22.64], R3 ;  /* 0x0000000316007986 */ /* 0x001fe8000c101904 */
[----:B-1----:R-:W-:Y:S04]  /*9190*/  STG.E [R22.64+0x200], R5 ;  /* 0x0002000516007986 */ /* 0x002fe8000c101904 */
[----:B--2---:R-:W-:Y:S04]  /*91a0*/  STG.E [R22.64+0x400], R9 ;  /* 0x0004000916007986 */ /* 0x004fe8000c101904 */
[----:B---3--:R-:W-:Y:S04]  /*91b0*/  STG.E [R22.64+0x600], R11 ;  /* 0x0006000b16007986 */ /* 0x008fe8000c101904 */
[----:B----4-:R-:W-:Y:S04]  /*91c0*/  STG.E [R22.64+0x800], R13 ;  /* 0x0008000d16007986 */ /* 0x010fe8000c101904 */
[----:B-----5:R-:W-:Y:S04]  /*91d0*/  STG.E [R22.64+0xa00], R15 ;  /* 0x000a000f16007986 */ /* 0x020fe8000c101904 */
[----:B------:R-:W-:Y:S04]  /*91e0*/  STG.E [R22.64+0xc00], R17 ;  /* 0x000c001116007986 */ /* 0x000fe8000c101904 */
        /* <DEDUP_REMOVED lines=8> */
[----:B------:R-:W-:Y:S01]  /*9270*/  STG.E [R22.64+0x1e00], R35 ;  /* 0x001e002316007986 */ /* 0x000fe2000c101904 */
[----:B------:R-:W-:Y:S05]  /*9280*/  EXIT ;  /* 0x000000000000794d */ /* 0x000fea0003800000 */
.L_x_0:
[----:B------:R-:W-:-:S00]  /*9290*/  BRA `(.L_x_0) ;  /* 0xfffffff000007947 */ /* 0x000fc0000383ffff */
[----:B------:R-:W-:-:S00]  /*92a0*/  NOP ;  /* 0x0000000000007918 */ /* 0x000fc00000000000 */
        /* <DEDUP_REMOVED lines=13> */
.L_x_3:


//--------------------- .text._Z5NTTQ1PjPKj       --------------------------
	.section	.text._Z5NTTQ1PjPKj,"ax",@progbits
	.sectionflags	@"SHF_BARRIERS=1"
	.sectioninfo	@"SHI_REGISTERS=40"
	.align	128
        .global         _Z5NTTQ1PjPKj
        .type           _Z5NTTQ1PjPKj,@function
        .size           _Z5NTTQ1PjPKj,(.L_x_4 - _Z5NTTQ1PjPKj)
        .other          _Z5NTTQ1PjPKj,@"STO_CUDA_ENTRY STV_DEFAULT"
_Z5NTTQ1PjPKj:
.text._Z5NTTQ1PjPKj:
[----:B------:R-:W-:-:S02]  /*0000*/  IMAD.MOV.U32 R1, RZ, RZ, c[0x0][0x28] ;  /* 0x00000a00ff017624 */ /* 0x000fc400078e00ff */
[----:B------:R-:W0:Y:S01]  /*0010*/  S2R R7, SR_TID.Z ;  /* 0x0000000000077919 */ /* 0x000e220000002300 */
[----:B------:R-:W-:Y:S01]  /*0020*/  IMAD.MOV.U32 R5, RZ, RZ, 0x4 ;  /* 0x00000004ff057424 */ /* 0x000fe200078e00ff */
[----:B------:R-:W-:Y:S02]  /*0030*/  ULDC.64 UR4, c[0x0][0x118] ;  /* 0x0000460000047ab9 */ /* 0x000fe40000000a00 */
[----:B------:R-:W0:Y:S04]  /*0040*/  S2R R4, SR_TID.X ;  /* 0x0000000000047919 */ /* 0x000e280000002100 */
        /* <DEDUP_REMOVED lines=23> */
[----:B------:R-:W-:-:S04]  /*01c0*/  SHF.R.S32.HI R3, RZ, 0x1f, R8 ;  /* 0x0000001fff037819 */ /* 0x000fc80000011408 */
[----:B------:R-:W-:-:S04]  /*01d0*/  LEA.HI R3, R3, R8, RZ, 0xa ;  /* 0x0000000803037211 */ /* 0x000fc800078f50ff */
[----:B------:R-:W-:-:S05]  /*01e0*/  LEA.HI.SX32 R6, R3, 0x1, 0x16 ;  /* 0x0000000103067811 */ /* 0x000fca00078fb2ff */
[----:B------:R-:W-:-:S05]  /*01f0*/  IMAD.WIDE R6, R6, R5, c[0x0][0x168] ;  /* 0x00005a0006067625 */ /* 0x000fca00078e0205 */
[----:B------:R0:W5:Y:S01]  /*0200*/  LDG.E.CONSTANT R10, [R6.64] ;  /* 0x00000004060a7981 */ /* 0x000162000c1e9900 */
[----:B------:R-:W-:-:S04]  /*0210*/  IADD3 R29, R8, 0x80, RZ ;  /* 0x00000080081d7810 */ /* 0x000fc80007ffe0ff */
[----:B------:R-:W-:-:S04]  /*0220*/  SHF.R.S32.HI R2, RZ, 0x1f, R29 ;  /* 0x0000001fff027819 */ /* 0x000fc8000001141d */
[----:B------:R-:W-:-:S04]  /*0230*/  LEA.HI R2, R2, R29, RZ, 0xa ;  /* 0x0000001d02027211 */ /* 0x000fc800078f50ff */
[----:B------:R-:W-:-:S05]  /*0240*/  LEA.HI.SX32 R2, R2, 0x1, 0x16 ;  /* 0x0000000102027811 */ /* 0x000fca00078fb2ff */
[----:B------:R-:W-:-:S06]  /*0250*/  IMAD.WIDE R2, R2, R5, c[0x0][0x168] ;  /* 0x00005a0002027625 */ /* 0x000fcc00078e0205 */
[----:B------:R1:W5:Y:S01]  /*0260*/  LDG.E.CONSTANT R2, [R2.64] ;  /* 0x0000000402027981 */ /* 0x000362000c1e9900 */
[----:B------:R-:W-:-:S04]  /*0270*/  IADD3 R27, R8, 0x100, RZ ;  /* 0x00000100081b7810 */ /* 0x000fc80007ffe0ff */
[----:B------:R-:W-:-:S04]  /*0280*/  SHF.R.S32.HI R34, RZ, 0x1f, R27 ;  /* 0x0000001fff227819 */ /* 0x000fc8000001141b */
[----:B------:R-:W-:-:S04]  /*0290*/  LEA.HI R9, R34, R27, RZ, 0xa ;  /* 0x0000001b22097211 */ /* 0x000fc800078f50ff */
[----:B------:R-:W-:-:S05]  /*02a0*/  LEA.HI.SX32 R30, R9, 0x1, 0x16 ;  /* 0x00000001091e7811 */ /* 0x000fca00078fb2ff */
[----:B------:R-:W-:-:S05]  /*02b0*/  IMAD.WIDE R30, R30, R5, c[0x0][0x168] ;  /* 0x00005a001e1e7625 */ /* 0x000fca00078e0205 */
[----:B0-----:R0:W5:Y:S01]  /*02c0*/  LDG.E.CONSTANT R7, [R30.64] ;  /* 0x000000041e077981 */ /* 0x001162000c1e9900 */
[----:B------:R-:W-:-:S04]  /*02d0*/  IADD3 R25, R8, 0x180, RZ ;  /* 0x0000018008197810 */ /* 0x000fc80007ffe0ff */
[----:B------:R-:W-:-:S04]  /*02e0*/  SHF.R.S32.HI R6, RZ, 0x1f, R25 ;  /* 0x0000001fff067819 */ /* 0x000fc80000011419 */
[----:B------:R-:W-:-:S04]  /*02f0*/  LEA.HI R9, R6, R25, RZ, 0xa ;  /* 0x0000001906097211 */ /* 0x000fc800078f50ff */
[----:B------:R-:W-:-:S05]  /*0300*/  LEA.HI.SX32 R20, R9, 0x1, 0x16 ;  /* 0x0000000109147811 */ /* 0x000fca00078fb2ff */
[----:B------:R-:W-:-:S05]  /*0310*/  IMAD.WIDE R20, R20, R5, c[0x0][0x168] ;  /* 0x00005a0014147625 */ /* 0x000fca00078e0205 */
[----:B-1----:R1:W5:Y:S01]  /*0320*/  LDG.E.CONSTANT R3, [R20.64] ;  /* 0x0000000414037981 */ /* 0x002362000c1e9900 */
[----:B------:R-:W-:-:S04]  /*0330*/  SHF.R.S32.HI R9, RZ, 0x1f, R4 ;  /* 0x0000001fff097819 */ /* 0x000fc80000011404 */
[----:B------:R-:W-:-:S05]  /*0340*/  LEA.HI R9, R9, R4, RZ, 0xa ;  /* 0x0000000409097211 */ /* 0x000fca00078f50ff */
[C---:B------:R-:W-:Y:S01]  /*0350*/  IMAD.SHL.U32 R24, R9.reuse, 0x2, RZ ;  /* 0x0000000209187824 */ /* 0x040fe200078e00ff */
[----:B------:R-:W-:-:S04]  /*0360*/  LOP3.LUT R9, R9, 0x3ffffc00, RZ, 0xc0, !PT ;  /* 0x3ffffc0009097812 */ /* 0x000fc800078ec0ff */
[----:B------:R-:W-:-:S04]  /*0370*/  LOP3.LUT R24, R24, 0x3ffff800, RZ, 0xc0, !PT ;  /* 0x3ffff80018187812 */ /* 0x000fc800078ec0ff */
[----:B------:R-:W-:Y:S02]  /*0380*/  IADD3 R9, R24, R4, -R9 ;  /* 0x0000000418097210 */ /* 0x000fe40007ffe809 */
[----:B------:R-:W-:-:S04]  /*0390*/  IADD3 R24, R8, 0x200, RZ ;  /* 0x0000020008187810 */ /* 0x000fc80007ffe0ff */
[----:B0-----:R-:W-:-:S04]  /*03a0*/  SHF.R.S32.HI R31, RZ, 0x1f, R24 ;  /* 0x0000001fff1f7819 */ /* 0x001fc80000011418 */
[----:B------:R-:W-:-:S04]  /*03b0*/  LEA.HI R30, R31, R24, RZ, 0xa ;  /* 0x000000181f1e7211 */ /* 0x000fc800078f50ff */
[----:B-1----:R-:W-:-:S05]  /*03c0*/  LEA.HI.SX32 R20, R30, 0x1, 0x16 ;  /* 0x000000011e147811 */ /* 0x002fca00078fb2ff */
[----:B------:R-:W-:-:S06]  /*03d0*/  IMAD.WIDE R20, R20, R5, c[0x0][0x168] ;  /* 0x00005a0014147625 */ /* 0x000fcc00078e0205 */
[----:B------:R0:W5:Y:S04]  /*03e0*/  LDG.E.CONSTANT R20, [R20.64] ;  /* 0x0000000414147981 */ /* 0x000168000c1e9900 */
[----:B--2---:R-:W-:Y:S04]  /*03f0*/  STS [R0.X4+`(shared_array)], R36 ;  /* 0x0000002400007388 */ /* 0x004fe80000004800 */
[----:B---3--:R-:W-:Y:S04]  /*0400*/  STS [R0.X4+`((shared_array + 0x200))], R32 ;  /* 0x0000002000007388 */ /* 0x008fe80000004800 */
[----:B----4-:R-:W-:Y:S04]  /*0410*/  STS [R0.X4+`((shared_array + 0x400))], R33 ;  /* 0x0000002100007388 */ /* 0x010fe80000004800 */
[----:B-----5:R-:W-:Y:S04]  /*0420*/  STS [R0.X4+`((shared_array + 0x600))], R15 ;  /* 0x0000000f00007388 */ /* 0x020fe80000004800 */
        /* <DEDUP_REMOVED lines=13> */
[----:B------:R-:W1:Y:S04]  /*0500*/  LDS R11, [R9.X4+`((shared_array + 0x1000))] ;  /* 0x00000000090b7984 */ /* 0x000e680000004800 */
[----:B------:R-:W2:Y:S01]  /*0510*/  LDS R13, [R9.X4+`(shared_array)] ;  /* 0x00000000090d7984 */ /* 0x000ea20000004800 */
[----:B------:R-:W-:-:S02]  /*0520*/  IADD3 R22, R4, 0x80, RZ ;  /* 0x0000008004167810 */ /* 0x000fc40007ffe0ff */
[----:B------:R-:W-:Y:S02]  /*0530*/  IADD3 R23, R8, 0x280, RZ ;  /* 0x0000028008177810 */ /* 0x000fe40007ffe0ff */
[----:B------:R-:W-:Y:S02]  /*0540*/  SHF.R.S32.HI R35, RZ, 0x1f, R22 ;  /* 0x0000001fff237819 */ /* 0x000fe40000011416 */
[----:B------:R-:W-:Y:S02]  /*0550*/  SHF.R.S32.HI R12, RZ, 0x1f, R23 ;  /* 0x0000001fff0c7819 */ /* 0x000fe40000011417 */
[----:B------:R-:W-:Y:S02]  /*0560*/  LEA.HI R14, R35, R22, RZ, 0xa ;  /* 0x00000016230e7211 */ /* 0x000fe400078f50ff */
[----:B------:R-:W-:-:S03]  /*0570*/  LEA.HI R16, R12, R23, RZ, 0xa ;  /* 0x000000170c107211 */ /* 0x000fc600078f50ff */
[----:B------:R-:W-:Y:S01]  /*0580*/  IMAD.SHL.U32 R15, R14, 0x2, RZ ;  /* 0x000000020e0f7824 */ /* 0x000fe200078e00ff */
[----:B------:R-:W-:-:S04]  /*0590*/  LEA.HI.SX32 R26, R16, 0x1, 0x16 ;  /* 0x00000001101a7811 */ /* 0x000fc800078fb2ff */
[----:B------:R-:W-:Y:S01]  /*05a0*/  LOP3.LUT R16, R15, 0x3ffff800, RZ, 0xc0, !PT ;  /* 0x3ffff8000f107812 */ /* 0x000fe200078ec0ff */
[----:B-1----:R-:W-:-:S04]  /*05b0*/  IMAD.WIDE.U32 R10, R11, R10, RZ ;  /* 0x0000000a0b0a7225 */ /* 0x002fc800078e00ff */
[----:B------:R-:W-:-:S04]  /*05c0*/  IMAD R10, R10, -0xffeffff, RZ ;  /* 0xf00100010a0a7824 */ /* 0x000fc800078e02ff */
[----:B------:R-:W-:-:S05]  /*05d0*/  IMAD.HI.U32 R10, R10, 0xfff0001, RZ ;  /* 0x0fff00010a0a7827 */ /* 0x000fca00078e00ff */
[----:B------:R-:W-:Y:S02]  /*05e0*/  IADD3 R10, R11, 0xfff0001, -R10 ;  /* 0x0fff00010b0a7810 */ /* 0x000fe40007ffe80a */
[----:B------:R-:W-:Y:S01]  /*05f0*/  LOP3.LUT R11, R14, 0x3ffffc00, RZ, 0xc0, !PT ;  /* 0x3ffffc000e0b7812 */ /* 0x000fe200078ec0ff */
[----:B------:R-:W-:Y:S01]  /*0600*/  IMAD.WIDE R14, R26, R5, c[0x0][0x168] ;  /* 0x00005a001a0e7625 */ /* 0x000fe200078e0205 */
[----:B--2---:R-:W-:Y:S02]  /*0610*/  IADD3 R28, -R10, 0x1ffe0002, R13 ;  /* 0x1ffe00020a1c7810 */ /* 0x004fe40007ffe10d */
[----:B------:R-:W-:Y:S01]  /*0620*/  IADD3 R16, R16, R22, -R11 ;  /* 0x0000001610107210 */ /* 0x000fe20007ffe80b */
[----:B------:R-:W-:Y:S02]  /*0630*/  IMAD.IADD R26, R10, 0x1, R13 ;  /* 0x000000010a1a7824 */ /* 0x000fe400078e020d */
[----:B------:R-:W-:Y:S04]  /*0640*/  STS [R9.X4+`((shared_array + 0x1000))], R28 ;  /* 0x0000001c09007388 */ /* 0x000fe80000004800 */
[----:B------:R-:W-:Y:S04]  /*0650*/  STS [R9.X4+`(shared_array)], R26 ;  /* 0x0000001a09007388 */ /* 0x000fe80000004800 */
[----:B------:R-:W1:Y:S04]  /*0660*/  LDS R11, [R16.X4+`((shared_array + 0x1000))] ;  /* 0x00000000100b7984 */ /* 0x000e680000004800 */
[----:B------:R2:W3:Y:S04]  /*0670*/  LDG.E.CONSTANT R13, [R14.64] ;  /* 0x000000040e0d7981 */ /* 0x0004e8000c1e9900 */
[----:B0-----:R-:W0:Y:S01]  /*0680*/  LDS R21, [R16.X4+`(shared_array)] ;  /* 0x0000000010157984 */ /* 0x001e220000004800 */
[----:B------:R-:W-:Y:S01]  /*0690*/  IADD3 R17, R4, 0x100, RZ ;  /* 0x0000010004117810 */ /* 0x000fe20007ffe0ff */
[----:B-1----:R-:W-:-:S03]  /*06a0*/  IMAD.WIDE.U32 R10, R11, R2, RZ ;  /* 0x000000020b0a7225 */ /* 0x002fc600078e00ff */
[----:B------:R-:W-:Y:S01]  /*06b0*/  SHF.R.S32.HI R2, RZ, 0x1f, R17 ;  /* 0x0000001fff027819 */ /* 0x000fe20000011411 */
[----:B------:R-:W-:-:S03]  /*06c0*/  IMAD R10, R10, -0xffeffff, RZ ;  /* 0xf00100010a0a7824 */ /* 0x000fc600078e02ff */
[----:B------:R-:W-:Y:S01]  /*06d0*/  LEA.HI R30, R2, R17, RZ, 0xa ;  /* 0x00000011021e7211 */ /* 0x000fe200078f50ff */
[----:B------:R-:W-:-:S04]  /*06e0*/  IMAD.HI.U32 R10, R10, 0xfff0001, RZ ;  /* 0x0fff00010a0a7827 */ /* 0x000fc800078e00ff */
[C---:B--2---:R-:W-:Y:S01]  /*06f0*/  IMAD.SHL.U32 R14, R30.reuse, 0x2, RZ ;  /* 0x000000021e0e7824 */ /* 0x044fe200078e00ff */
[----:B------:R-:W-:Y:S02]  /*0700*/  IADD3 R10, R11, 0xfff0001, -R10 ;  /* 0x0fff00010b0a7810 */ /* 0x000fe40007ffe80a */
[----:B------:R-:W-:Y:S02]  /*0710*/  LOP3.LUT R30, R30, 0x3ffffc00, RZ, 0xc0, !PT ;  /* 0x3ffffc001e1e7812 */ /* 0x000fe400078ec0ff */
[----:B------:R-:W-:Y:S01]  /*0720*/  LOP3.LUT R9, R14, 0x3ffff800, RZ, 0xc0, !PT ;  /* 0x3ffff8000e097812 */ /* 0x000fe200078ec0ff */
[C-C-:B0-----:R-:W-:Y:S01]  /*0730*/  IMAD.IADD R37, R10.reuse, 0x1, R21.reuse ;  /* 0x000000010a257824 */ /* 0x141fe200078e0215 */
[----:B------:R-:W-:Y:S02]  /*0740*/  IADD3 R21, -R10, 0x1ffe0002, R21 ;  /* 0x1ffe00020a157810 */ /* 0x000fe40007ffe115 */
[----:B------:R-:W-:Y:S02]  /*0750*/  IADD3 R9, R9, R17, -R30 ;  /* 0x0000001109097210 */ /* 0x000fe40007ffe81e */
[----:B------:R-:W-:Y:S04]  /*0760*/  STS [R16.X4+`(shared_array)], R37 ;  /* 0x0000002510007388 */ /* 0x000fe80000004800 */
[----:B------:R-:W-:Y:S04]  /*0770*/  STS [R16.X4+`((shared_array + 0x1000))], R21 ;  /* 0x0000001510007388 */ /* 0x000fe80000004800 */
[----:B------:R-:W0:Y:S04]  /*0780*/  LDS R10, [R9.X4+`((shared_array + 0x1000))] ;  /* 0x00000000090a7984 */ /* 0x000e280000004800 */
[----:B------:R-:W1:Y:S01]  /*0790*/  LDS R15, [R9.X4+`(shared_array)] ;  /* 0x00000000090f7984 */ /* 0x000e620000004800 */
[----:B------:R-:W-:-:S04]  /*07a0*/  IADD3 R14, R4, 0x180, RZ ;  /* 0x00000180040e7810 */ /* 0x000fc80007ffe0ff */
[----:B------:R-:W-:-:S04]  /*07b0*/  SHF.R.S32.HI R33, RZ, 0x1f, R14 ;  /* 0x0000001fff217819 */ /* 0x000fc8000001140e */
[----:B------:R-:W-:-:S05]  /*07c0*/  LEA.HI R26, R33, R14, RZ, 0xa ;  /* 0x0000000e211a7211 */ /* 0x000fca00078f50ff */
[----:B------:R-:W-:-:S05]  /*07d0*/  IMAD.SHL.U32 R28, R26, 0x2, RZ ;  /* 0x000000021a1c7824 */ /* 0x000fca00078e00ff */
[----:B------:R-:W-:Y:S01]  /*07e0*/  LOP3.LUT R28, R28, 0x3ffff800, RZ, 0xc0, !PT ;  /* 0x3ffff8001c1c7812 */ /* 0x000fe200078ec0ff */
[----:B0-----:R-:W-:-:S04]  /*07f0*/  IMAD.WIDE.U32 R10, R10, R7, RZ ;  /* 0x000000070a0a7225 */ /* 0x001fc800078e00ff */
[----:B------:R-:W-:-:S04]  /*0800*/  IMAD R7, R10, -0xffeffff, RZ ;  /* 0xf00100010a077824 */ /* 0x000fc800078e02ff */
[----:B------:R-:W-:-:S05]  /*0810*/  IMAD.HI.U32 R7, R7, 0xfff0001, RZ ;  /* 0x0fff000107077827 */ /* 0x000fca00078e00ff */
[----:B------:R-:W-:Y:S02]  /*0820*/  IADD3 R10, R11, 0xfff0001, -R7 ;  /* 0x0fff00010b0a7810 */ /* 0x000fe40007ffe807 */
[----:B------:R-:W-:Y:S02]  /*0830*/  LOP3.LUT R7, R26, 0x3ffffc00, RZ, 0xc0, !PT ;  /* 0x3ffffc001a077812 */ /* 0x000fe400078ec0ff */
[C-C-:B-1----:R-:W-:Y:S01]  /*0840*/  IADD3 R26, -R10.reuse, 0x1ffe0002, R15.reuse ;  /* 0x1ffe00020a1a7810 */ /* 0x142fe20007ffe10f */
[----:B------:R-:W-:Y:S01]  /*0850*/  IMAD.IADD R16, R10, 0x1, R15 ;  /* 0x000000010a107824 */ /* 0x000fe200078e020f */
[----:B------:R-:W-:-:S03]  /*0860*/  IADD3 R7, R28, R14, -R7 ;  /* 0x0000000e1c077210 */ /* 0x000fc60007ffe807 */
[----:B------:R0:W-:Y:S04]  /*0870*/  STS [R9.X4+`((shared_array + 0x1000))], R26 ;  /* 0x0000001a09007388 */ /* 0x0001e80000004800 */
[----:B------:R-:W-:Y:S04]  /*0880*/  STS [R9.X4+`(shared_array)], R16 ;  /* 0x0000001009007388 */ /* 0x000fe80000004800 */
[----:B------:R-:W1:Y:S04]  /*0890*/  LDS R36, [R7.X4+`((shared_array + 0x1000))] ;  /* 0x0000000007247984 */ /* 0x000e680000004800 */
[----:B------:R-:W2:Y:S01]  /*08a0*/  LDS R11, [R7.X4+`(shared_array)] ;  /* 0x00000000070b7984 */ /* 0x000ea20000004800 */
[----:B------:R-:W-:-:S04]  /*08b0*/  IADD3 R15, R4, 0x200, RZ ;  /* 0x00000200040f7810 */ /* 0x000fc80007ffe0ff */
[----:B------:R-:W-:-:S04]  /*08c0*/  SHF.R.S32.HI R10, RZ, 0x1f, R15 ;  /* 0x0000001fff0a7819 */ /* 0x000fc8000001140f */
[----:B------:R-:W-:-:S05]  /*08d0*/  LEA.HI R21, R10, R15, RZ, 0xa ;  /* 0x0000000f0a157211 */ /* 0x000fca00078f50ff */
[C---:B------:R-:W-:Y:S01]  /*08e0*/  IMAD.SHL.U32 R28, R21.reuse, 0x2, RZ ;  /* 0x00000002151c7824 */ /* 0x040fe200078e00ff */
[----:B0-----:R-:W-:-:S04]  /*08f0*/  LOP3.LUT R26, R21, 0x3ffffc00, RZ, 0xc0, !PT ;  /* 0x3ffffc00151a7812 */ /* 0x001fc800078ec0ff */
[----:B------:R-:W-:Y:S01]  /*0900*/  LOP3.LUT R28, R28, 0x3ffff800, RZ, 0xc0, !PT ;  /* 0x3ffff8001c1c7812 */ /* 0x000fe200078ec0ff */
[----:B-1----:R-:W-:-:S04]  /*0910*/  IMAD.WIDE.U32 R36, R36, R3, RZ ;  /* 0x0000000324247225 */ /* 0x002fc800078e00ff */
[----:B------:R-:W-:-:S04]  /*0920*/  IMAD R3, R36, -0xffeffff, RZ ;  /* 0xf001000124037824 */ /* 0x000fc800078e02ff */
[----:B------:R-:W-:-:S05]  /*0930*/  IMAD.HI.U32 R3, R3, 0xfff0001, RZ ;  /* 0x0fff000103037827 */ /* 0x000fca00078e00ff */
[----:B------:R-:W-:-:S05]  /*0940*/  IADD3 R36, R37, 0xfff0001, -R3 ;  /* 0x0fff000125247810 */ /* 0x000fca0007ffe803 */
[C-C-:B--2---:R-:W-:Y:S01]  /*0950*/  IMAD.IADD R16, R36.reuse, 0x1, R11.reuse ;  /* 0x0000000124107824 */ /* 0x144fe200078e020b */
[----:B------:R-:W-:Y:S02]  /*0960*/  IADD3 R36, -R36, 0x1ffe0002, R11 ;  /* 0x1ffe000224247810 */ /* 0x000fe40007ffe10b */
[----:B------:R-:W-:Y:S02]  /*0970*/  IADD3 R11, R28, R15, -R26 ;  /* 0x0000000f1c0b7210 */ /* 0x000fe40007ffe81a */
[----:B------:R0:W-:Y:S04]  /*0980*/  STS [R7.X4+`(shared_array)], R16 ;  /* 0x0000001007007388 */ /* 0x0001e80000004800 */
[----:B------:R-:W-:Y:S04]  /*0990*/  STS [R7.X4+`((shared_array + 0x1000))], R36 ;  /* 0x0000002407007388 */ /* 0x000fe80000004800 */
[----:B------:R-:W1:Y:S04]  /*09a0*/  LDS R21, [R11.X4+`((shared_array + 0x1000))] ;  /* 0x000000000b157984 */ /* 0x000e680000004800 */
[----:B------:R-:W2:Y:S01]  /*09b0*/  LDS R3, [R11.X4+`(shared_array)] ;  /* 0x000000000b037984 */ /* 0x000ea20000004800 */
[----:B------:R-:W-:-:S04]  /*09c0*/  IADD3 R9, R4, 0x280, RZ ;  /* 0x0000028004097810 */ /* 0x000fc80007ffe0ff */
[----:B------:R-:W-:-:S04]  /*09d0*/  SHF.R.S32.HI R30, RZ, 0x1f, R9 ;  /* 0x0000001fff1e7819 */ /* 0x000fc80000011409 */
[----:B------:R-:W-:-:S04]  /*09e0*/  LEA.HI R26, R30, R9, RZ, 0xa ;  /* 0x000000091e1a7211 */ /* 0x000fc800078f50ff */
[----:B0-----:R-:W-:Y:S01]  /*09f0*/  LOP3.LUT R16, R26, 0x3ffffc00, RZ, 0xc0, !PT ;  /* 0x3ffffc001a107812 */ /* 0x001fe200078ec0ff */
[----:B-1----:R-:W-:-:S04]  /*0a00*/  IMAD.WIDE.U32 R20, R21, R20, RZ ;  /* 0x0000001415147225 */ /* 0x002fc800078e00ff */
[----:B------:R-:W-:-:S04]  /*0a10*/  IMAD R20, R20, -0xffeffff, RZ ;  /* 0xf001000114147824 */ /* 0x000fc800078e02ff */
[----:B------:R-:W-:-:S05]  /*0a20*/  IMAD.HI.U32 R20, R20, 0xfff0001, RZ ;  /* 0x0fff000114147827 */ /* 0x000fca00078e00ff */
[----:B------:R-:W-:Y:S01]  /*0a30*/  IADD3 R20, R21, 0xfff0001, -R20 ;  /* 0x0fff000115147810 */ /* 0x000fe20007ffe814 */
[----:B------:R-:W-:-:S05]  /*0a40*/  IMAD.SHL.U32 R21, R26, 0x2, RZ ;  /* 0x000000021a157824 */ /* 0x000fca00078e00ff */
[----:B------:R-:W-:Y:S01]  /*0a50*/  LOP3.LUT R21, R21, 0x3ffff800, RZ, 0xc0, !PT ;  /* 0x3ffff80015157812 */ /* 0x000fe200078ec0ff */
[C-C-:B--2---:R-:W-:Y:S01]  /*0a60*/  IMAD.IADD R26, R20.reuse, 0x1, R3.reuse ;  /* 0x00000001141a7824 */ /* 0x144fe200078e0203 */
[----:B------:R-:W-:Y:S02]  /*0a70*/  IADD3 R32, -R20, 0x1ffe0002, R3 ;  /* 0x1ffe000214207810 */ /* 0x000fe40007ffe103 */
[----:B------:R-:W-:Y:S02]  /*0a80*/  IADD3 R3, R21, R9, -R16 ;  /* 0x0000000915037210 */ /* 0x000fe40007ffe810 */
[----:B------:R-:W-:Y:S04]  /*0a90*/  STS [R11.X4+`(shared_array)], R26 ;  /* 0x0000001a0b007388 */ /* 0x000fe80000004800 */
[----:B------:R-:W-:Y:S04]  /*0aa0*/  STS [R11.X4+`((shared_array + 0x1000))], R32 ;  /* 0x000000200b007388 */ /* 0x000fe80000004800 */
[----:B------:R-:W3:Y:S04]  /*0ab0*/  LDS R20, [R3.X4+`((shared_array + 0x1000))] ;  /* 0x0000000003147984 */ /* 0x000ee80000004800 */
[----:B------:R-:W0:Y:S01]  /*0ac0*/  LDS R16, [R3.X4+`(shared_array)] ;  /* 0x0000000003107984 */ /* 0x000e220000004800 */
[----:B------:R-:W-:-:S04]  /*0ad0*/  IADD3 R7, R4, 0x300, RZ ;  /* 0x0000030004077810 */ /* 0x000fc80007ffe0ff */
[----:B------:R-:W-:Y:S01]  /*0ae0*/  SHF.R.S32.HI R28, RZ, 0x1f, R7 ;  /* 0x0000001fff1c7819 */ /* 0x000fe20000011407 */
[----:B---3--:R-:W-:-:S04]  /*0af0*/  IMAD.WIDE.U32 R20, R20, R13, RZ ;  /* 0x0000000d14147225 */ /* 0x008fc800078e00ff */
[----:B------:R-:W-:-:S04]  /*0b00*/  IMAD R13, R20, -0xffeffff, RZ ;  /* 0xf0010001140d7824 */ /* 0x000fc800078e02ff */
[----:B------:R-:W-:Y:S01]  /*0b10*/  IMAD.HI.U32 R13, R13, 0xfff0001, RZ ;  /* 0x0fff00010d0d7827 */ /* 0x000fe200078e00ff */
[----:B------:R-:W-:-:S04]  /*0b20*/  LEA.HI R20, R28, R7, RZ, 0xa ;  /* 0x000000071c147211 */ /* 0x000fc800078f50ff */
[----:B------:R-:W-:Y:S01]  /*0b30*/  IADD3 R13, R21, 0xfff0001, -R13 ;  /* 0x0fff0001150d7810 */ /* 0x000fe20007ffe80d */
[C---:B------:R-:W-:Y:S01]  /*0b40*/  IMAD.SHL.U32 R21, R20.reuse, 0x2, RZ ;  /* 0x0000000214157824 */ /* 0x040fe200078e00ff */
[----:B------:R-:W-:Y:S02]  /*0b50*/  LOP3.LUT R32, R20, 0x3ffffc00, RZ, 0xc0, !PT ;  /* 0x3ffffc0014207812 */ /* 0x000fe400078ec0ff */
[C-C-:B0-----:R-:W-:Y:S01]  /*0b60*/  IADD3 R26, -R13.reuse, 0x1ffe0002, R16.reuse ;  /* 0x1ffe00020d1a7810 */ /* 0x141fe20007ffe110 */
[----:B------:R-:W-:Y:S01]  /*0b70*/  IMAD.IADD R20, R13, 0x1, R16 ;  /* 0x000000010d147824 */ /* 0x000fe200078e0210 */
[----:B------:R-:W-:-:S04]  /*0b80*/  IADD3 R16, R8, 0x300, RZ ;  /* 0x0000030008107810 */ /* 0x000fc80007ffe0ff */
[----:B------:R-:W-:-:S04]  /*0b90*/  SHF.R.S32.HI R11, RZ, 0x1f, R16 ;  /* 0x0000001fff0b7819 */ /* 0x000fc80000011410 */
[----:B------:R-:W-:-:S04]  /*0ba0*/  LEA.HI R13, R11, R16, RZ, 0xa ;  /* 0x000000100b0d7211 */ /* 0x000fc800078f50ff */
[----:B------:R-:W-:Y:S02]  /*0bb0*/  LEA.HI.SX32 R36, R13, 0x1, 0x16 ;  /* 0x000000010d247811 */ /* 0x000fe400078fb2ff */
[----:B------:R-:W-:-:S03]  /*0bc0*/  LOP3.LUT R21, R21, 0x3ffff800, RZ, 0xc0, !PT ;  /* 0x3ffff80015157812 */ /* 0x000fc600078ec0ff */
[----:B------:R-:W-:Y:S01]  /*0bd0*/  IMAD.WIDE R36, R36, R5, c[0x0][0x168] ;  /* 0x00005a0024247625 */ /* 0x000fe200078e0205 */
[----:B------:R-:W-:-:S04]  /*0be0*/  IADD3 R32, R21, R7, -R32 ;  /* 0x0000000715207210 */ /* 0x000fc80007ffe820 */
[----:B------:R0:W2:Y:S04]  /*0bf0*/  LDG.E.CONSTANT R21, [R36.64] ;  /* 0x0000000424157981 */ /* 0x0000a8000c1e9900 */
[----:B------:R-:W-:Y:S04]  /*0c00*/  STS [R3.X4+`(shared_array)], R20 ;  /* 0x0000001403007388 */ /* 0x000fe80000004800 */
[----:B------:R-:W-:Y:S04]  /*0c10*/  STS [R3.X4+`((shared_array + 0x1000))], R26 ;  /* 0x0000001a03007388 */ /* 0x000fe80000004800 */
[----:B0-----:R-:W2:Y:S04]  /*0c20*/  LDS R36, [R32.X4+`((shared_array + 0x1000))] ;  /* 0x0000000020247984 */ /* 0x001ea80000004800 */
[----:B------:R-:W0:Y:S01]  /*0c30*/  LDS R13, [R32.X4+`(shared_array)] ;  /* 0x00000000200d7984 */ /* 0x000e220000004800 */
[----:B--2---:R-:W-:-:S04]  /*0c40*/  IMAD.WIDE.U32 R20, R36, R21, RZ ;  /* 0x0000001524147225 */ /* 0x004fc800078e00ff */
[----:B------:R-:W-:-:S04]  /*0c50*/  IMAD R36, R20, -0xffeffff, RZ ;  /* 0xf001000114247824 */ /* 0x000fc800078e02ff */
[----:B------:R-:W-:-:S05]  /*0c60*/  IMAD.HI.U32 R37, R36, 0xfff0001, RZ ;  /* 0x0fff000124257827 */ /* 0x000fca00078e00ff */
[----:B------:R-:W-:-:S05]  /*0c70*/  IADD3 R21, R21, 0xfff0001, -R37 ;  /* 0x0fff000115157810 */ /* 0x000fca0007ffe825 */
[C-C-:B0-----:R-:W-:Y:S01]  /*0c80*/  IMAD.IADD R36, R21.reuse, 0x1, R13.reuse ;  /* 0x0000000115247824 */ /* 0x141fe200078e020d */
[----:B------:R-:W-:Y:S02]  /*0c90*/  IADD3 R21, -R21, 0x1ffe0002, R13 ;  /* 0x1ffe000215157810 */ /* 0x000fe40007ffe10d */
[----:B------:R-:W-:-:S04]  /*0ca0*/  IADD3 R13, R4, 0x380, RZ ;  /* 0x00000380040d7810 */ /* 0x000fc80007ffe0ff */
[----:B------:R-:W-:-:S04]  /*0cb0*/  SHF.R.S32.HI R26, RZ, 0x1f, R13 ;  /* 0x0000001fff1a7819 */ /* 0x000fc8000001140d */
[----:B------:R-:W-:-:S04]  /*0cc0*/  LEA.HI R3, R26, R13, RZ, 0xa ;  /* 0x0000000d1a037211 */ /* 0x000fc800078f50ff */
[C---:B------:R-:W-:Y:S01]  /*0cd0*/  LOP3.LUT R20, R3.reuse, 0x3ffffc00, RZ, 0xc0, !PT ;  /* 0x3ffffc0003147812 */ /* 0x040fe200078ec0ff */
[----:B------:R-:W-:Y:S01]  /*0ce0*/  IMAD.SHL.U32 R37, R3, 0x2, RZ ;  /* 0x0000000203257824 */ /* 0x000fe200078e00ff */
[----:B------:R-:W-:Y:S01]  /*0cf0*/  IADD3 R3, R8, 0x380, RZ ;  /* 0x0000038008037810 */ /* 0x000fe20007ffe0ff */
[----:B------:R-:W-:Y:S03]  /*0d00*/  STS [R32.X4+`(shared_array)], R36 ;  /* 0x0000002420007388 */ /* 0x000fe60000004800 */
[----:B------:R-:W-:Y:S01]  /*0d10*/  LOP3.LUT R37, R37, 0x3ffff800, RZ, 0xc0, !PT ;  /* 0x3ffff80025257812 */ /* 0x000fe200078ec0ff */
[----:B------:R0:W-:Y:S03]  /*0d20*/  STS [R32.X4+`((shared_array + 0x1000))], R21 ;  /* 0x0000001520007388 */ /* 0x0001e60000004800 */
[----:B------:R-:W-:-:S05]  /*0d30*/  IADD3 R37, R37, R13, -R20 ;  /* 0x0000000d25257210 */ /* 0x000fca0007ffe814 */
[----:B------:R-:W1:Y:S01]  /*0d40*/  LDS R36, [R37.X4+`((shared_array + 0x1000))] ;  /* 0x0000000025247984 */ /* 0x000e620000004800 */
[----:B0-----:R-:W-:-:S04]  /*0d50*/  SHF.R.S32.HI R32, RZ, 0x1f, R3 ;  /* 0x0000001fff207819 */ /* 0x001fc80000011403 */
[----:B------:R-:W-:-:S04]  /*0d60*/  LEA.HI R20, R32, R3, RZ, 0xa ;  /* 0x0000000320147211 */ /* 0x000fc800078f50ff */
[----:B------:R-:W-:-:S05]  /*0d70*/  LEA.HI.SX32 R20, R20, 0x1, 0x16 ;  /* 0x0000000114147811 */ /* 0x000fca00078fb2ff */
[----:B------:R-:W-:-:S06]  /*0d80*/  IMAD.WIDE R20, R20, R5, c[0x0][0x168] ;  /* 0x00005a0014147625 */ /* 0x000fcc00078e0205 */
[----:B------:R-:W1:Y:S02]  /*0d90*/  LDG.E.CONSTANT R20, [R20.64] ;  /* 0x0000000414147981 */ /* 0x000e64000c1e9900 */
[----:B-1----:R-:W-:-:S04]  /*0da0*/  IMAD.WIDE.U32 R20, R36, R20, RZ ;  /* 0x0000001424147225 */ /* 0x002fc800078e00ff */
[----:B------:R-:W-:-:S04]  /*0db0*/  IMAD R36, R20, -0xffeffff, RZ ;  /* 0xf001000114247824 */ /* 0x000fc800078e02ff */
[----:B------:R-:W-:-:S05]  /*0dc0*/  IMAD.HI.U32 R36, R36, 0xfff0001, RZ ;  /* 0x0fff000124247827 */ /* 0x000fca00078e00ff */
[----:B------:R-:W-:Y:S02]  /*0dd0*/  IADD3 R36, R21, 0xfff0001, -R36 ;  /* 0x0fff000115247810 */ /* 0x000fe40007ffe824 */
[----:B------:R-:W0:Y:S03]  /*0de0*/  LDS R21, [R37.X4+`(shared_array)] ;  /* 0x0000000025157984 */ /* 0x000e260000004800 */
[C-C-:B0-----:R-:W-:Y:S01]  /*0df0*/  IMAD.IADD R20, R36.reuse, 0x1, R21.reuse ;  /* 0x0000000124147824 */ /* 0x141fe200078e0215 */
[----:B------:R-:W-:Y:S02]  /*0e00*/  IADD3 R36, -R36, 0x1ffe0002, R21 ;  /* 0x1ffe000224247810 */ /* 0x000fe40007ffe115 */
[----:B------:R-:W-:-:S04]  /*0e10*/  SHF.R.S32.HI R21, RZ, 0x1f, R4 ;  /* 0x0000001fff157819 */ /* 0x000fc80000011404 */
[----:B------:R-:W-:Y:S01]  /*0e20*/  LEA.HI R21, R21, R4, RZ, 0x9 ;  /* 0x0000000415157211 */ /* 0x000fe200078f48ff */
[----:B------:R0:W-:Y:S04]  /*0e30*/  STS [R37.X4+`(shared_array)], R20 ;  /* 0x0000001425007388 */ /* 0x0001e80000004800 */
[C---:B0-----:R-:W-:Y:S01]  /*0e40*/  IMAD.SHL.U32 R20, R21.reuse, 0x2, RZ ;  /* 0x0000000215147824 */ /* 0x041fe200078e00ff */
[----:B------:R-:W-:Y:S01]  /*0e50*/  LOP3.LUT R21, R21, 0x3ffffe00, RZ, 0xc0, !PT ;  /* 0x3ffffe0015157812 */ /* 0x000fe200078ec0ff */
[----:B------:R0:W-:Y:S03]  /*0e60*/  STS [R37.X4+`((shared_array + 0x1000))], R36 ;  /* 0x0000002425007388 */ /* 0x0001e60000004800 */
[----:B------:R-:W-:-:S04]  /*0e70*/  LOP3.LUT R20, R20, 0x3ffffc00, RZ, 0xc0, !PT ;  /* 0x3ffffc0014147812 */ /* 0x000fc800078ec0ff */
[----:B0-----:R-:W-:Y:S01]  /*0e80*/  IADD3 R36, R20, R4, -R21 ;  /* 0x0000000414247210 */ /* 0x001fe20007ffe815 */
[----:B------:R-:W-:Y:S06]  /*0e90*/  BAR.SYNC 0x0 ;  /* 0x0000000000007b1d */ /* 0x000fec0000000000 */
[----:B------:R-:W-:Y:S01]  /*0ea0*/  SHF.R.S32.HI R21, RZ, 0x1f, R8 ;  /* 0x0000001fff157819 */ /* 0x000fe20000011408 */
[----:B------:R-:W0:Y:S03]  /*0eb0*/  LDS R37, [R36.X4+`((shared_array + 0x800))] ;  /* 0x0000000024257984 */ /* 0x000e260000004800 */
[----:B------:R-:W-:-:S04]  /*0ec0*/  LEA.HI R21, R21, R8, RZ, 0x9 ;  /* 0x0000000815157211 */ /* 0x000fc800078f48ff */
[----:B------:R-:W-:-:S05]  /*0ed0*/  LEA.HI.SX32 R20, R21, 0x2, 0x17 ;  /* 0x0000000215147811 */ /* 0x000fca00078fbaff */
[----:B------:R-:W-:-:S06]  /*0ee0*/  IMAD.WIDE R20, R20, R5, c[0x0][0x168] ;  /* 0x00005a0014147625 */ /* 0x000fcc00078e0205 */
[----:B------:R-:W0:Y:S02]  /*0ef0*/  LDG.E.CONSTANT R20, [R20.64] ;  /* 0x0000000414147981 */ /* 0x000e24000c1e9900 */
[----:B0-----:R-:W-:-:S04]  /*0f00*/  IMAD.WIDE.U32 R20, R37, R20, RZ ;  /* 0x0000001425147225 */ /* 0x001fc800078e00ff */
[----:B------:R-:W-:Y:S02]  /*0f10*/  IMAD R37, R20, -0xffeffff, RZ ;  /* 0xf001000114257824 */ /* 0x000fe400078e02ff */
[----:B------:R-:W0:Y:S02]  /*0f20*/  LDS R20, [R36.X4+`(shared_array)] ;  /* 0x0000000024147984 */ /* 0x000e240000004800 */
[----:B------:R-:W-:-:S05]  /*0f30*/  IMAD.HI.U32 R37, R37, 0xfff0001, RZ ;  /* 0x0fff000125257827 */ /* 0x000fca00078e00ff */
[----:B------:R-:W-:-:S05]  /*0f40*/  IADD3 R37, R21, 0xfff0001, -R37 ;  /* 0x0fff000115257810 */ /* 0x000fca0007ffe825 */
[C-C-:B0-----:R-:W-:Y:S01]  /*0f50*/  IMAD.IADD R21, R37.reuse, 0x1, R20.reuse ;  /* 0x0000000125157824 */ /* 0x141fe200078e0214 */
[----:B------:R-:W-:Y:S02]  /*0f60*/  IADD3 R37, -R37, 0x1ffe0002, R20 ;  /* 0x1ffe000225257810 */ /* 0x000fe40007ffe114 */
[----:B------:R-:W-:Y:S02]  /*0f70*/  LEA.HI R20, R35, R22, RZ, 0x9 ;  /* 0x0000001623147211 */ /* 0x000fe400078f48ff */
[----:B------:R0:W-:Y:S03]  /*0f80*/  STS [R36.X4+`(shared_array)], R21 ;  /* 0x0000001524007388 */ /* 0x0001e60000004800 */
[C---:B0-----:R-:W-:Y:S01]  /*0f90*/  IMAD.SHL.U32 R21, R20.reuse, 0x2, RZ ;  /* 0x0000000214157824 */ /* 0x041fe200078e00ff */
[----:B------:R-:W-:Y:S01]  /*0fa0*/  LOP3.LUT R20, R20, 0x3ffffe00, RZ, 0xc0, !PT ;  /* 0x3ffffe0014147812 */ /* 0x000fe200078ec0ff */
[----:B------:R0:W-:Y:S03]  /*0fb0*/  STS [R36.X4+`((shared_array + 0x800))], R37 ;  /* 0x0000002524007388 */ /* 0x0001e60000004800 */
[----:B------:R-:W-:-:S04]  /*0fc0*/  LOP3.LUT R21, R21, 0x3ffffc00, RZ, 0xc0, !PT ;  /* 0x3ffffc0015157812 */ /* 0x000fc800078ec0ff */
[----:B0-----:R-:W-:Y:S02]  /*0fd0*/  IADD3 R37, R21, R22, -R20 ;  /* 0x0000001615257210 */ /* 0x001fe40007ffe814 */
[----:B------:R-:W-:-:S03]  /*0fe0*/  SHF.R.S32.HI R20, RZ, 0x1f, R29 ;  /* 0x0000001fff147819 */ /* 0x000fc6000001141d */
[----:B------:R-:W0:Y:S01]  /*0ff0*/  LDS R36, [R37.X4+`((shared_array + 0x800))] ;  /* 0x0000000025247984 */ /* 0x000e220000004800 */
[----:B------:R-:W-:-:S04]  /*1000*/  LEA.HI R20, R20, R29, RZ, 0x9 ;  /* 0x0000001d14147211 */ /* 0x000fc800078f48ff */
[----:B------:R-:W-:-:S05]  /*1010*/  LEA.HI.SX32 R20, R20, 0x2, 0x17 ;  /* 0x0000000214147811 */ /* 0x000fca00078fbaff */
[----:B------:R-:W-:-:S06]  /*1020*/  IMAD.WIDE R20, R20, R5, c[0x0][0x168] ;  /* 0x00005a0014147625 */ /* 0x000fcc00078e0205 */
[----:B------:R-:W0:Y:S02]  /*1030*/  LDG.E.CONSTANT R20, [R20.64] ;  /* 0x0000000414147981 */ /* 0x000e24000c1e9900 */
[----:B0-----:R-:W-:-:S04]  /*1040*/  IMAD.WIDE.U32 R20, R36, R20, RZ ;  /* 0x0000001424147225 */ /* 0x001fc800078e00ff */
[----:B------:R-:W-:-:S04]  /*1050*/  IMAD R36, R20, -0xffeffff, RZ ;  /* 0xf001000114247824 */ /* 0x000fc800078e02ff */
[----:B------:R-:W-:-:S05]  /*1060*/  IMAD.HI.U32 R36, R36, 0xfff0001, RZ ;  /* 0x0fff000124247827 */ /* 0x000fca00078e00ff */
[----:B------:R-:W-:Y:S02]  /*1070*/  IADD3 R36, R21, 0xfff0001, -R36 ;  /* 0x0fff000115247810 */ /* 0x000fe40007ffe824 */
[----:B------:R-:W0:Y:S03]  /*1080*/  LDS R21, [R37.X4+`(shared_array)] ;  /* 0x0000000025157984 */ /* 0x000e260000004800 */
        /* <DEDUP_REMOVED lines=9> */
[----:B------:R-:W-:-:S04]  /*1120*/  LEA.HI R21, R34, R27, RZ, 0x9 ;  /* 0x0000001b22157211 */ /* 0x000fc800078f48ff */
[----:B------:R-:W-:-:S05]  /*1130*/  LEA.HI.SX32 R21, R21, 0x2, 0x17 ;  /* 0x0000000215157811 */ /* 0x000fca00078fbaff */
[----:B------:R-:W-:-:S06]  /*1140*/  IMAD.WIDE R20, R21, R5, c[0x0][0x168] ;  /* 0x00005a0015147625 */ /* 0x000fcc00078e0205 */
[----:B------:R0:W2:Y:S04]  /*1150*/  LDG.E.CONSTANT R20, [R20.64] ;  /* 0x0000000414147981 */ /* 0x0000a8000c1e9900 */
[----:B0-----:R-:W2:Y:S02]  /*1160*/  LDS R21, [R36.X4+`((shared_array + 0x800))] ;  /* 0x0000000024157984 */ /* 0x001ea40000004800 */
[----:B--2---:R-:W-:-:S04]  /*1170*/  IMAD.WIDE.U32 R20, R21, R20, RZ ;  /* 0x0000001415147225 */ /* 0x004fc800078e00ff */
        /* <DEDUP_REMOVED lines=900> */
[----:B------:R-:W-:Y:S02]  /*49c0*/  IADD3 R37, R21, 0xfff0001, -R37 ;  /* 0x0fff000115257810 */ /* 0x000fe40007ffe825 */
[----:B0-----:R-:W-:-:S04]  /*49d0*/  ISETP.GT.U32.AND P0, PT, R20, 0x7ff80007, PT ;  /* 0x7ff800071400780c */ /* 0x001fc80003f04070 */
[----:B------:R-:W-:-:S05]  /*49e0*/  SEL R21, RZ, 0x7ff80008, !P0 ;  /* 0x7ff80008ff157807 */ /* 0x000fca0004000000 */
[----:B------:R-:W-:-:S04]  /*49f0*/  IMAD.IADD R20, R20, 0x1, -R21 ;  /* 0x0000000114147824 */ /* 0x000fc800078e0a15 */
[C-C-:B------:R-:W-:Y:S01]  /*4a00*/  IMAD.IADD R21, R37.reuse, 0x1, R20.reuse ;  /* 0x0000000125157824 */ /* 0x140fe200078e0214 */
        /* <DEDUP_REMOVED lines=170> */
[----:B------:R-:W0:Y:S01]  /*54b0*/  LDG.E.CONSTANT R20, [R20.64] ;  /* 0x0000000414147981 */ /* 0x000e22000c1e9900 */
[----:B------:R-:W-:Y:S01]  /*54c0*/  LEA.HI R35, R35, R22, RZ, 0x2 ;  /* 0x0000001623237211 */ /* 0x000fe200078f10ff */
[----:B0-----:R-:W-:-:S04]  /*54d0*/  IMAD.WIDE.U32 R20, R37, R20, RZ ;  /* 0x0000001425147225 */ /* 0x001fc800078e00ff */
[----:B------:R-:W-:Y:S02]  /*54e0*/  IMAD R37, R20, -0xffeffff, RZ ;  /* 0xf001000114257824 */ /* 0x000fe400078e02ff */
[----:B------:R-:W0:Y:S02]  /*54f0*/  LDS R20, [R36.X4+`(shared_array)] ;  /* 0x0000000024147984 */ /* 0x000e240000004800 */
[----:B------:R-:W-:-:S05]  /*5500*/  IMAD.HI.U32 R37, R37, 0xfff0001, RZ ;  /* 0x0fff000125257827 */ /* 0x000fca00078e00ff */
[----:B------:R-:W-:-:S05]  /*5510*/  IADD3 R37, R21, 0xfff0001, -R37 ;  /* 0x0fff000115257810 */ /* 0x000fca0007ffe825 */
[C-C-:B0-----:R-:W-:Y:S01]  /*5520*/  IMAD.IADD R21, R37.reuse, 0x1, R20.reuse ;  /* 0x0000000125157824 */ /* 0x141fe200078e0214 */
[----:B------:R-:W-:Y:S01]  /*5530*/  IADD3 R37, -R37, 0x1ffe0002, R20 ;  /* 0x1ffe000225257810 */ /* 0x000fe20007ffe114 */
[C---:B------:R-:W-:Y:S01]  /*5540*/  IMAD.SHL.U32 R20, R35.reuse, 0x2, RZ ;  /* 0x0000000223147824 */ /* 0x040fe200078e00ff */
[----:B------:R-:W-:-:S04]  /*5550*/  LOP3.LUT R35, R35, 0x3ffffffc, RZ, 0xc0, !PT ;  /* 0x3ffffffc23237812 */ /* 0x000fc800078ec0ff */
[----:B------:R-:W-:-:S04]  /*5560*/  LOP3.LUT R20, R20, 0x3ffffff8, RZ, 0xc0, !PT ;  /* 0x3ffffff814147812 */ /* 0x000fc800078ec0ff */
[----:B------:R-:W-:Y:S02]  /*5570*/  IADD3 R35, R20, R22, -R35 ;  /* 0x0000001614237210 */ /* 0x000fe40007ffe823 */
[----:B------:R-:W-:-:S04]  /*5580*/  SHF.R.S32.HI R20, RZ, 0x1f, R29 ;  /* 0x0000001fff147819 */ /* 0x000fc8000001141d */
[----:B------:R-:W-:-:S04]  /*5590*/  LEA.HI R20, R20, R29, RZ, 0x2 ;  /* 0x0000001d14147211 */ /* 0x000fc800078f10ff */
[----:B------:R-:W-:Y:S01]  /*55a0*/  LEA.HI.SX32 R20, R20, 0x100, 0x1e ;  /* 0x0000010014147811 */ /* 0x000fe200078ff2ff */
[----:B------:R0:W-:Y:S04]  /*55b0*/  STS [R36.X4+`(shared_array)], R21 ;  /* 0x0000001524007388 */ /* 0x0001e80000004800 */
[----:B0-----:R-:W-:-:S06]  /*55c0*/  IMAD.WIDE R20, R20, R5, c[0x0][0x168] ;  /* 0x00005a0014147625 */ /* 0x001fcc00078e0205 */
[----:B------:R-:W2:Y:S04]  /*55d0*/  LDG.E.CONSTANT R20, [R20.64] ;  /* 0x0000000414147981 */ /* 0x000ea8000c1e9900 */
[----:B------:R-:W-:Y:S04]  /*55e0*/  STS [R36.X4+`((shared_array + 0x10))], R37 ;  /* 0x0000002524007388 */ /* 0x000fe80000004800 */
[----:B------:R-:W2:Y:S01]  /*55f0*/  LDS R37, [R35.X4+`((shared_array + 0x10))] ;  /* 0x0000000023257984 */ /* 0x000ea20000004800 */
[----:B------:R-:W-:Y:S01]  /*5600*/  LEA.HI R34, R34, R27, RZ, 0x2 ;  /* 0x0000001b22227211 */ /* 0x000fe200078f10ff */
[----:B--2---:R-:W-:-:S04]  /*5610*/  IMAD.WIDE.U32 R20, R37, R20, RZ ;  /* 0x0000001425147225 */ /* 0x004fc800078e00ff */
[----:B------:R-:W-:-:S04]  /*5620*/  IMAD R36, R20, -0xffeffff, RZ ;  /* 0xf001000114247824 */ /* 0x000fc800078e02ff */
[----:B------:R-:W-:Y:S02]  /*5630*/  IMAD.HI.U32 R37, R36, 0xfff0001, RZ ;  /* 0x0fff000124257827 */ /* 0x000fe400078e00ff */
[----:B------:R-:W0:Y:S03]  /*5640*/  LDS R36, [R35.X4+`(shared_array)] ;  /* 0x0000000023247984 */ /* 0x000e260000004800 */
[----:B------:R-:W-:Y:S02]  /*5650*/  IADD3 R37, R21, 0xfff0001, -R37 ;  /* 0x0fff000115257810 */ /* 0x000fe40007ffe825 */
[----:B------:R-:W-:-:S03]  /*5660*/  LEA.HI.SX32 R20, R34, 0x100, 0x1e ;  /* 0x0000010022147811 */ /* 0x000fc600078ff2ff */
[----:B0-----:R-:W-:-:S05]  /*5670*/  IMAD.IADD R21, R37, 0x1, R36 ;  /* 0x0000000125157824 */ /* 0x001fca00078e0224 */
[----:B------:R0:W-:Y:S02]  /*5680*/  STS [R35.X4+`(shared_array)], R21 ;  /* 0x0000001523007388 */ /* 0x0001e40000004800 */
[----:B0-----:R-:W-:-:S06]  /*5690*/  IMAD.WIDE R20, R20, R5, c[0x0][0x168] ;  /* 0x00005a0014147625 */ /* 0x001fcc00078e0205 */
[----:B------:R0:W2:Y:S01]  /*56a0*/  LDG.E.CONSTANT R20, [R20.64] ;  /* 0x0000000414147981 */ /* 0x0000a2000c1e9900 */
[----:B------:R-:W-:-:S05]  /*56b0*/  LEA.HI R2, R2, R17, RZ, 0x2 ;  /* 0x0000001102027211 */ /* 0x000fca00078f10ff */
[C---:B------:R-:W-:Y:S01]  /*56c0*/  IMAD.SHL.U32 R34, R2.reuse, 0x2, RZ ;  /* 0x0000000202227824 */ /* 0x040fe200078e00ff */
[----:B------:R-:W-:-:S04]  /*56d0*/  LOP3.LUT R2, R2, 0x3ffffffc, RZ, 0xc0, !PT ;  /* 0x3ffffffc02027812 */ /* 0x000fc800078ec0ff */
[----:B------:R-:W-:Y:S02]  /*56e0*/  LOP3.LUT R34, R34, 0x3ffffff8, RZ, 0xc0, !PT ;  /* 0x3ffffff822227812 */ /* 0x000fe400078ec0ff */
[----:B------:R-:W-:Y:S02]  /*56f0*/  IADD3 R36, -R37, 0x1ffe0002, R36 ;  /* 0x1ffe000225247810 */ /* 0x000fe40007ffe124 */
[----:B------:R-:W-:-:S03]  /*5700*/  IADD3 R2, R34, R17, -R2 ;  /* 0x0000001122027210 */ /* 0x000fc60007ffe802 */
[----:B------:R-:W-:Y:S04]  /*5710*/  STS [R35.X4+`((shared_array + 0x10))], R36 ;  /* 0x0000002423007388 */ /* 0x000fe80000004800 */
[----:B------:R-:W2:Y:S04]  /*5720*/  LDS R37, [R2.X4+`((shared_array + 0x10))] ;  /* 0x0000000002257984 */ /* 0x000ea80000004800 */
[----:B0-----:R-:W0:Y:S01]  /*5730*/  LDS R21, [R2.X4+`(shared_array)] ;  /* 0x0000000002157984 */ /* 0x001e220000004800 */
[----:B------:R-:W-:Y:S02]  /*5740*/  LEA.HI R33, R33, R14, RZ, 0x2 ;  /* 0x0000000e21217211 */ /* 0x000fe400078f10ff */
[----:B------:R-:W-:-:S02]  /*5750*/  LEA.HI R31, R31, R24, RZ, 0x2 ;  /* 0x000000181f1f7211 */ /* 0x000fc400078f10ff */
[----:B------:R-:W-:-:S04]  /*5760*/  LEA.HI R12, R12, R23, RZ, 0x2 ;  /* 0x000000170c0c7211 */ /* 0x000fc800078f10ff */
[----:B------:R-:W-:Y:S02]  /*5770*/  LEA.HI.SX32 R12, R12, 0x100, 0x1e ;  /* 0x000001000c0c7811 */ /* 0x000fe400078ff2ff */
[----:B------:R-:W-:-:S04]  /*5780*/  LEA.HI R11, R11, R16, RZ, 0x2 ;  /* 0x000000100b0b7211 */ /* 0x000fc800078f10ff */
[----:B------:R-:W-:Y:S01]  /*5790*/  LEA.HI.SX32 R11, R11, 0x100, 0x1e ;  /* 0x000001000b0b7811 */ /* 0x000fe200078ff2ff */
[----:B--2---:R-:W-:-:S04]  /*57a0*/  IMAD.WIDE.U32 R34, R37, R20, RZ ;  /* 0x0000001425227225 */ /* 0x004fc800078e00ff */
[----:B------:R-:W-:Y:S01]  /*57b0*/  IMAD R34, R34, -0xffeffff, RZ ;  /* 0xf001000122227824 */ /* 0x000fe200078e02ff */
[----:B------:R-:W-:-:S03]  /*57c0*/  LEA.HI R20, R6, R25, RZ, 0x2 ;  /* 0x0000001906147211 */ /* 0x000fc600078f10ff */
[----:B------:R-:W-:Y:S01]  /*57d0*/  IMAD.HI.U32 R34, R34, 0xfff0001, RZ ;  /* 0x0fff000122227827 */ /* 0x000fe200078e00ff */
[----:B------:R-:W-:-:S03]  /*57e0*/  LEA.HI.SX32 R20, R20, 0x100, 0x1e ;  /* 0x0000010014147811 */ /* 0x000fc600078ff2ff */
[----:B------:R-:W-:Y:S01]  /*57f0*/  IMAD.SHL.U32 R6, R33, 0x2, RZ ;  /* 0x0000000221067824 */ /* 0x000fe200078e00ff */
[----:B------:R-:W-:Y:S02]  /*5800*/  IADD3 R34, R35, 0xfff0001, -R34 ;  /* 0x0fff000123227810 */ /* 0x000fe40007ffe822 */
[----:B------:R-:W-:Y:S02]  /*5810*/  LOP3.LUT R33, R33, 0x3ffffffc, RZ, 0xc0, !PT ;  /* 0x3ffffffc21217812 */ /* 0x000fe400078ec0ff */
[C-C-:B0-----:R-:W-:Y:S01]  /*5820*/  IADD3 R36, -R34.reuse, 0x1ffe0002, R21.reuse ;  /* 0x1ffe000222247810 */ /* 0x141fe20007ffe115 */
[----:B------:R-:W-:Y:S01]  /*5830*/  IMAD.IADD R37, R34, 0x1, R21 ;  /* 0x0000000122257824 */ /* 0x000fe200078e0215 */
[----:B------:R-:W-:Y:S01]  /*5840*/  LOP3.LUT R6, R6, 0x3ffffff8, RZ, 0xc0, !PT ;  /* 0x3ffffff806067812 */ /* 0x000fe200078ec0ff */
[----:B------:R-:W-:-:S03]  /*5850*/  IMAD.WIDE R20, R20, R5, c[0x0][0x168] ;  /* 0x00005a0014147625 */ /* 0x000fc600078e0205 */
[----:B------:R-:W-:Y:S02]  /*5860*/  IADD3 R6, R6, R14, -R33 ;  /* 0x0000000e06067210 */ /* 0x000fe40007ffe821 */
[----:B------:R0:W2:Y:S01]  /*5870*/  LDG.E.CONSTANT R33, [R20.64] ;  /* 0x0000000414217981 */ /* 0x0000a2000c1e9900 */
[----:B------:R-:W-:-:S05]  /*5880*/  LEA.HI.SX32 R34, R31, 0x100, 0x1e ;  /* 0x000001001f227811 */ /* 0x000fca00078ff2ff */
[----:B------:R-:W-:-:S06]  /*5890*/  IMAD.WIDE R34, R34, R5, c[0x0][0x168] ;  /* 0x00005a0022227625 */ /* 0x000fcc00078e0205 */
[----:B------:R1:W3:Y:S01]  /*58a0*/  LDG.E.CONSTANT R34, [R34.64] ;  /* 0x0000000422227981 */ /* 0x0002e2000c1e9900 */
[----:B0-----:R-:W-:-:S05]  /*58b0*/  IMAD.WIDE R20, R12, R5, c[0x0][0x168] ;  /* 0x00005a000c147625 */ /* 0x001fca00078e0205 */
[----:B------:R0:W4:Y:S02]  /*58c0*/  LDG.E.CONSTANT R12, [R20.64] ;  /* 0x00000004140c7981 */ /* 0x000124000c1e9900 */
[----:B0-----:R-:W-:-:S05]  /*58d0*/  IMAD.WIDE R20, R11, R5, c[0x0][0x168] ;  /* 0x00005a000b147625 */ /* 0x001fca00078e0205 */
[----:B------:R0:W2:Y:S01]  /*58e0*/  LDG.E.CONSTANT R11, [R20.64] ;  /* 0x00000004140b7981 */ /* 0x0000a2000c1e9900 */
[----:B------:R-:W-:-:S04]  /*58f0*/  LEA.HI R31, R32, R3, RZ, 0x2 ;  /* 0x00000003201f7211 */ /* 0x000fc800078f10ff */
[----:B------:R-:W-:Y:S01]  /*5900*/  LEA.HI.SX32 R31, R31, 0x100, 0x1e ;  /* 0x000001001f1f7811 */ /* 0x000fe200078ff2ff */
[----:B------:R-:W-:Y:S04]  /*5910*/  STS [R2.X4+`(shared_array)], R37 ;  /* 0x0000002502007388 */ /* 0x000fe80000004800 */
[----:B0-----:R-:W-:Y:S01]  /*5920*/  IMAD.WIDE R20, R31, R5, c[0x0][0x168] ;  /* 0x00005a001f147625 */ /* 0x001fe200078e0205 */
[----:B------:R0:W-:Y:S04]  /*5930*/  STS [R2.X4+`((shared_array + 0x10))], R36 ;  /* 0x0000002402007388 */ /* 0x0001e80000004800 */
[----:B------:R-:W2:Y:S04]  /*5940*/  LDS R32, [R6.X4+`((shared_array + 0x10))] ;  /* 0x0000000006207984 */ /* 0x000ea80000004800 */
[----:B------:R0:W3:Y:S04]  /*5950*/  LDG.E.CONSTANT R31, [R20.64] ;  /* 0x00000004141f7981 */ /* 0x0000e8000c1e9900 */
[----:B-1----:R-:W1:Y:S01]  /*5960*/  LDS R35, [R6.X4+`(shared_array)] ;  /* 0x0000000006237984 */ /* 0x002e620000004800 */
[----:B------:R-:W-:-:S05]  /*5970*/  LEA.HI R10, R10, R15, RZ, 0x2 ;  /* 0x0000000f0a0a7211 */ /* 0x000fca00078f10ff */
[C---:B0-----:R-:W-:Y:S01]  /*5980*/  IMAD.SHL.U32 R2, R10.reuse, 0x2, RZ ;  /* 0x000000020a027824 */ /* 0x041fe200078e00ff */
[----:B------:R-:W-:-:S04]  /*5990*/  LOP3.LUT R10, R10, 0x3ffffffc, RZ, 0xc0, !PT ;  /* 0x3ffffffc0a0a7812 */ /* 0x000fc800078ec0ff */
[----:B------:R-:W-:-:S04]  /*59a0*/  LOP3.LUT R2, R2, 0x3ffffff8, RZ, 0xc0, !PT ;  /* 0x3ffffff802027812 */ /* 0x000fc800078ec0ff */
[----:B------:R-:W-:Y:S02]  /*59b0*/  IADD3 R10, R2, R15, -R10 ;  /* 0x0000000f020a7210 */ /* 0x000fe40007ffe80a */
[----:B------:R-:W-:-:S04]  /*59c0*/  LEA.HI R2, R8, R8, RZ, 0x1 ;  /* 0x0000000808027211 */ /* 0x000fc800078f08ff */
[----:B------:R-:W-:-:S05]  /*59d0*/  LEA.HI.SX32 R2, R2, 0x200, 0x1f ;  /* 0x0000020002027811 */ /* 0x000fca00078ffaff */
[----:B------:R-:W-:-:S05]  /*59e0*/  IMAD.WIDE R20, R2, R5, c[0x0][0x168] ;  /* 0x00005a0002147625 */ /* 0x000fca00078e0205 */
[----:B------:R0:W4:Y:S01]  /*59f0*/  LDG.E.CONSTANT R2, [R20.64] ;  /* 0x0000000414027981 */ /* 0x000122000c1e9900 */
[----:B------:R-:W-:Y:S02]  /*5a00*/  LEA.HI R30, R30, R9, RZ, 0x2 ;  /* 0x000000091e1e7211 */ /* 0x000fe400078f10ff */
[----:B------:R-:W-:Y:S02]  /*5a10*/  LEA.HI R28, R28, R7, RZ, 0x2 ;  /* 0x000000071c1c7211 */ /* 0x000fe400078f10ff */
[----:B------:R-:W-:Y:S02]  /*5a20*/  LEA.HI R27, R27, R27, RZ, 0x1 ;  /* 0x0000001b1b1b7211 */ /* 0x000fe400078f08ff */
[----:B------:R-:W-:Y:S02]  /*5a30*/  LEA.HI R26, R26, R13, RZ, 0x2 ;  /* 0x0000000d1a1a7211 */ /* 0x000fe400078f10ff */
[----:B------:R-:W-:Y:S01]  /*5a40*/  LEA.HI R25, R25, R25, RZ, 0x1 ;  /* 0x0000001919197211 */ /* 0x000fe200078f08ff */
[----:B--2---:R-:W-:-:S04]  /*5a50*/  IMAD.WIDE.U32 R32, R32, R33, RZ ;  /* 0x0000002120207225 */ /* 0x004fc800078e00ff */
[----:B------:R-:W-:-:S04]  /*5a60*/  IMAD R32, R32, -0xffeffff, RZ ;  /* 0xf001000120207824 */ /* 0x000fc800078e02ff */
[----:B------:R-:W-:-:S05]  /*5a70*/  IMAD.HI.U32 R32, R32, 0xfff0001, RZ ;  /* 0x0fff000120207827 */ /* 0x000fca00078e00ff */
[----:B------:R-:W-:-:S04]  /*5a80*/  IADD3 R32, R33, 0xfff0001, -R32 ;  /* 0x0fff000121207810 */ /* 0x000fc80007ffe820 */
[C-C-:B-1----:R-:W-:Y:S01]  /*5a90*/  IADD3 R37, -R32.reuse, 0x1ffe0002, R35.reuse ;  /* 0x1ffe000220257810 */ /* 0x142fe20007ffe123 */
[----:B------:R-:W-:-:S04]  /*5aa0*/  IMAD.IADD R33, R32, 0x1, R35 ;  /* 0x0000000120217824 */ /* 0x000fc800078e0223 */
[----:B------:R-:W-:Y:S04]  /*5ab0*/  STS [R6.X4+`((shared_array + 0x10))], R37 ;  /* 0x0000002506007388 */ /* 0x000fe80000004800 */
[----:B------:R1:W-:Y:S04]  /*5ac0*/  STS [R6.X4+`(shared_array)], R33 ;  /* 0x0000002106007388 */ /* 0x0003e80000004800 */
[----:B------:R-:W3:Y:S04]  /*5ad0*/  LDS R35, [R10.X4+`((shared_array + 0x10))] ;  /* 0x000000000a237984 */ /* 0x000ee80000004800 */
[----:B------:R-:W2:Y:S01]  /*5ae0*/  LDS R32, [R10.X4+`(shared_array)] ;  /* 0x000000000a207984 */ /* 0x000ea20000004800 */
[----:B-1----:R-:W-:Y:S01]  /*5af0*/  IMAD.SHL.U32 R33, R30, 0x2, RZ ;  /* 0x000000021e217824 */ /* 0x002fe200078e00ff */
[----:B------:R-:W-:-:S02]  /*5b00*/  LEA.HI R6, R29, R29, RZ, 0x1 ;  /* 0x0000001d1d067211 */ /* 0x000fc400078f08ff */
[----:B------:R-:W-:Y:S02]  /*5b10*/  LOP3.LUT R30, R30, 0x3ffffffc, RZ, 0xc0, !PT ;  /* 0x3ffffffc1e1e7812 */ /* 0x000fe400078ec0ff */
[----:B------:R-:W-:Y:S02]  /*5b20*/  LOP3.LUT R29, R33, 0x3ffffff8, RZ, 0xc0, !PT ;  /* 0x3ffffff8211d7812 */ /* 0x000fe400078ec0ff */
[----:B------:R-:W-:Y:S02]  /*5b30*/  LEA.HI.SX32 R6, R6, 0x200, 0x1f ;  /* 0x0000020006067811 */ /* 0x000fe400078ffaff */
[----:B------:R-:W-:-:S03]  /*5b40*/  IADD3 R29, R29, R9, -R30 ;  /* 0x000000091d1d7210 */ /* 0x000fc60007ffe81e */
[----:B0-----:R-:W-:-:S05]  /*5b50*/  IMAD.WIDE R20, R6, R5, c[0x0][0x168] ;  /* 0x00005a0006147625 */ /* 0x001fca00078e0205 */
[----:B------:R0:W5:Y:S01]  /*5b60*/  LDG.E.CONSTANT R6, [R20.64] ;  /* 0x0000000414067981 */ /* 0x000162000c1e9900 */
[----:B---3--:R-:W-:-:S04]  /*5b70*/  IMAD.WIDE.U32 R34, R35, R34, RZ ;  /* 0x0000002223227225 */ /* 0x008fc800078e00ff */
[----:B------:R-:W-:-:S04]  /*5b80*/  IMAD R34, R34, -0xffeffff, RZ ;  /* 0xf001000122227824 */ /* 0x000fc800078e02ff */
[----:B------:R-:W-:-:S05]  /*5b90*/  IMAD.HI.U32 R34, R34, 0xfff0001, RZ ;  /* 0x0fff000122227827 */ /* 0x000fca00078e00ff */
[----:B------:R-:W-:-:S05]  /*5ba0*/  IADD3 R35, R35, 0xfff0001, -R34 ;  /* 0x0fff000123237810 */ /* 0x000fca0007ffe822 */
[C-C-:B--2---:R-:W-:Y:S01]  /*5bb0*/  IMAD.IADD R37, R35.reuse, 0x1, R32.reuse ;  /* 0x0000000123257824 */ /* 0x144fe200078e0220 */
[----:B------:R-:W-:-:S04]  /*5bc0*/  IADD3 R35, -R35, 0x1ffe0002, R32 ;  /* 0x1ffe000223237810 */ /* 0x000fc80007ffe120 */
[----:B------:R-:W-:Y:S04]  /*5bd0*/  STS [R10.X4+`(shared_array)], R37 ;  /* 0x000000250a007388 */ /* 0x000fe80000004800 */
[----:B------:R-:W-:Y:S04]  /*5be0*/  STS [R10.X4+`((shared_array + 0x10))], R35 ;  /* 0x000000230a007388 */ /* 0x000fe80000004800 */
[----:B------:R-:W4:Y:S04]  /*5bf0*/  LDS R33, [R29.X4+`((shared_array + 0x10))] ;  /* 0x000000001d217984 */ /* 0x000f280000004800 */
[----:B------:R-:W1:Y:S01]  /*5c00*/  LDS R30, [R29.X4+`(shared_array)] ;  /* 0x000000001d1e7984 */ /* 0x000e620000004800 */
[----:B0-----:R-:W-:-:S05]  /*5c10*/  LEA.HI.SX32 R20, R27, 0x200, 0x1f ;  /* 0x000002001b147811 */ /* 0x001fca00078ffaff */
[----:B------:R-:W-:-:S04]  /*5c20*/  IMAD.WIDE R20, R20, R5, c[0x0][0x168] ;  /* 0x00005a0014147625 */ /* 0x000fc800078e0205 */
[----:B----4-:R-:W-:-:S04]  /*5c30*/  IMAD.WIDE.U32 R32, R33, R12, RZ ;  /* 0x0000000c21207225 */ /* 0x010fc800078e00ff */
[----:B------:R-:W-:-:S04]  /*5c40*/  IMAD R12, R32, -0xffeffff, RZ ;  /* 0xf0010001200c7824 */ /* 0x000fc800078e02ff */
[----:B------:R-:W-:-:S04]  /*5c50*/  IMAD.HI.U32 R32, R12, 0xfff0001, RZ ;  /* 0x0fff00010c207827 */ /* 0x000fc800078e00ff */
[C---:B------:R-:W-:Y:S01]  /*5c60*/  IMAD.SHL.U32 R12, R28.reuse, 0x2, RZ ;  /* 0x000000021c0c7824 */ /* 0x040fe200078e00ff */
[----:B------:R-:W-:Y:S02]  /*5c70*/  IADD3 R33, R33, 0xfff0001, -R32 ;  /* 0x0fff000121217810 */ /* 0x000fe40007ffe820 */
[----:B------:R-:W-:Y:S02]  /*5c80*/  LOP3.LUT R28, R28, 0x3ffffffc, RZ, 0xc0, !PT ;  /* 0x3ffffffc1c1c7812 */ /* 0x000fe400078ec0ff */
[----:B------:R-:W-:Y:S01]  /*5c90*/  LOP3.LUT R12, R12, 0x3ffffff8, RZ, 0xc0, !PT ;  /* 0x3ffffff80c0c7812 */ /* 0x000fe200078ec0ff */
[C-C-:B-1----:R-:W-:Y:S01]  /*5ca0*/  IMAD.IADD R32, R33.reuse, 0x1, R30.reuse ;  /* 0x0000000121207824 */ /* 0x142fe200078e021e */
[----:B------:R-:W-:Y:S02]  /*5cb0*/  IADD3 R30, -R33, 0x1ffe0002, R30 ;  /* 0x1ffe0002211e7810 */ /* 0x000fe40007ffe11e */
[----:B------:R-:W-:Y:S02]  /*5cc0*/  IADD3 R27, R12, R7, -R28 ;  /* 0x000000070c1b7210 */ /* 0x000fe40007ffe81c */
[----:B------:R-:W-:Y:S04]  /*5cd0*/  STS [R29.X4+`(shared_array)], R32 ;  /* 0x000000201d007388 */ /* 0x000fe80000004800 */
[----:B------:R-:W-:Y:S04]  /*5ce0*/  STS [R29.X4+`((shared_array + 0x10))], R30 ;  /* 0x0000001e1d007388 */ /* 0x000fe80000004800 */
[----:B------:R-:W0:Y:S04]  /*5cf0*/  LDS R10, [R27.X4+`((shared_array + 0x10))] ;  /* 0x000000001b0a7984 */ /* 0x000e280000004800 */
[----:B------:R1:W2:Y:S04]  /*5d00*/  LDG.E.CONSTANT R12, [R20.64] ;  /* 0x00000004140c7981 */ /* 0x0002a8000c1e9900 */
[----:B------:R-:W3:Y:S01]  /*5d10*/  LDS R28, [R27.X4+`(shared_array)] ;  /* 0x000000001b1c7984 */ /* 0x000ee20000004800 */
[C---:B------:R-:W-:Y:S01]  /*5d20*/  IMAD.SHL.U32 R33, R26.reuse, 0x2, RZ ;  /* 0x000000021a217824 */ /* 0x040fe200078e00ff */
[----:B------:R-:W-:-:S04]  /*5d30*/  LOP3.LUT R26, R26, 0x3ffffffc, RZ, 0xc0, !PT ;  /* 0x3ffffffc1a1a7812 */ /* 0x000fc800078ec0ff */
[----:B------:R-:W-:-:S04]  /*5d40*/  LOP3.LUT R33, R33, 0x3ffffff8, RZ, 0xc0, !PT ;  /* 0x3ffffff821217812 */ /* 0x000fc800078ec0ff */
[----:B------:R-:W-:Y:S01]  /*5d50*/  IADD3 R26, R33, R13, -R26 ;  /* 0x0000000d211a7210 */ /* 0x000fe20007ffe81a */
[----:B0-----:R-:W-:-:S04]  /*5d60*/  IMAD.WIDE.U32 R10, R10, R11, RZ ;  /* 0x0000000b0a0a7225 */ /* 0x001fc800078e00ff */
[----:B------:R-:W-:-:S04]  /*5d70*/  IMAD R10, R10, -0xffeffff, RZ ;  /* 0xf00100010a0a7824 */ /* 0x000fc800078e02ff */
[----:B------:R-:W-:-:S05]  /*5d80*/  IMAD.HI.U32 R10, R10, 0xfff0001, RZ ;  /* 0x0fff00010a0a7827 */ /* 0x000fca00078e00ff */
[----:B------:R-:W-:Y:S02]  /*5d90*/  IADD3 R11, R11, 0xfff0001, -R10 ;  /* 0x0fff00010b0b7810 */ /* 0x000fe40007ffe80a */
[----:B------:R-:W-:Y:S02]  /*5da0*/  LEA.HI.SX32 R10, R25, 0x200, 0x1f ;  /* 0x00000200190a7811 */ /* 0x000fe400078ffaff */
[C-C-:B---3--:R-:W-:Y:S01]  /*5db0*/  IADD3 R32, -R11.reuse, 0x1ffe0002, R28.reuse ;  /* 0x1ffe00020b207810 */ /* 0x148fe20007ffe11c */
[----:B------:R-:W-:Y:S02]  /*5dc0*/  IMAD.IADD R30, R11, 0x1, R28 ;  /* 0x000000010b1e7824 */ /* 0x000fe400078e021c */
[----:B------:R-:W-:Y:S02]  /*5dd0*/  IMAD.WIDE R10, R10, R5, c[0x0][0x168] ;  /* 0x00005a000a0a7625 */ /* 0x000fe400078e0205 */
[----:B------:R-:W-:Y:S04]  /*5de0*/  STS [R27.X4+`((shared_array + 0x10))], R32 ;  /* 0x000000201b007388 */ /* 0x000fe80000004800 */
[----:B------:R0:W3:Y:S04]  /*5df0*/  LDG.E.CONSTANT R25, [R10.64] ;  /* 0x000000040a197981 */ /* 0x0000e8000c1e9900 */
[----:B------:R4:W-:Y:S04]  /*5e00*/  STS [R27.X4+`(shared_array)], R30 ;  /* 0x0000001e1b007388 */ /* 0x0009e80000004800 */
[----:B-1----:R-:W1:Y:S04]  /*5e10*/  LDS R20, [R26.X4+`((shared_array + 0x10))] ;  /* 0x000000001a147984 */ /* 0x002e680000004800 */
[----:B------:R-:W0:Y:S01]  /*5e20*/  LDS R28, [R26.X4+`(shared_array)] ;  /* 0x000000001a1c7984 */ /* 0x000e220000004800 */
[----:B------:R-:W-:-:S04]  /*5e30*/  LEA.HI R29, R4, R4, RZ, 0x1 ;  /* 0x00000004041d7211 */ /* 0x000fc800078f08ff */
[----:B----4-:R-:W-:Y:S01]  /*5e40*/  LOP3.LUT R27, R29, 0x3ffffffe, RZ, 0xc0, !PT ;  /* 0x3ffffffe1d1b7812 */ /* 0x010fe200078ec0ff */
[----:B-1----:R-:W-:-:S04]  /*5e50*/  IMAD.WIDE.U32 R20, R20, R31, RZ ;  /* 0x0000001f14147225 */ /* 0x002fc800078e00ff */
[----:B------:R-:W-:Y:S01]  /*5e60*/  IMAD R20, R20, -0xffeffff, RZ ;  /* 0xf001000114147824 */ /* 0x000fe200078e02ff */
[----:B------:R-:W-:-:S03]  /*5e70*/  LEA.HI R31, R24, R24, RZ, 0x1 ;  /* 0x00000018181f7211 */ /* 0x000fc600078f08ff */
[----:B------:R-:W-:-:S04]  /*5e80*/  IMAD.HI.U32 R20, R20, 0xfff0001, RZ ;  /* 0x0fff000114147827 */ /* 0x000fc800078e00ff */
[----:B------:R-:W-:Y:S01]  /*5e90*/  IMAD.SHL.U32 R24, R29, 0x2, RZ ;  /* 0x000000021d187824 */ /* 0x000fe200078e00ff */
[----:B------:R-:W-:Y:S02]  /*5ea0*/  IADD3 R21, R21, 0xfff0001, -R20 ;  /* 0x0fff000115157810 */ /* 0x000fe40007ffe814 */
[----:B------:R-:W-:Y:S02]  /*5eb0*/  LEA.HI.SX32 R30, R31, 0x200, 0x1f ;  /* 0x000002001f1e7811 */ /* 0x000fe400078ffaff */
[----:B------:R-:W-:Y:S01]  /*5ec0*/  LOP3.LUT R24, R24, 0x3ffffffc, RZ, 0xc0, !PT ;  /* 0x3ffffffc18187812 */ /* 0x000fe200078ec0ff */
[C-C-:B0-----:R-:W-:Y:S01]  /*5ed0*/  IMAD.IADD R29, R21.reuse, 0x1, R28.reuse ;  /* 0x00000001151d7824 */ /* 0x141fe200078e021c */
[----:B------:R-:W-:Y:S02]  /*5ee0*/  IADD3 R31, -R21, 0x1ffe0002, R28 ;  /* 0x1ffe0002151f7810 */ /* 0x000fe40007ffe11c */
[----:B------:R-:W-:Y:S01]  /*5ef0*/  IADD3 R24, R24, R4, -R27 ;  /* 0x0000000418187210 */ /* 0x000fe20007ffe81b */
[----:B------:R-:W-:Y:S01]  /*5f00*/  IMAD.WIDE R10, R30, R5, c[0x0][0x168] ;  /* 0x00005a001e0a7625 */ /* 0x000fe200078e0205 */
[----:B------:R-:W-:Y:S04]  /*5f10*/  STS [R26.X4+`(shared_array)], R29 ;  /* 0x0000001d1a007388 */ /* 0x000fe80000004800 */
[----:B------:R-:W-:Y:S04]  /*5f20*/  STS [R26.X4+`((shared_array + 0x10))], R31 ;  /* 0x0000001f1a007388 */ /* 0x000fe80000004800 */
[----:B------:R-:W-:Y:S06]  /*5f30*/  BAR.SYNC 0x0 ;  /* 0x0000000000007b1d */ /* 0x000fec0000000000 */
[----:B------:R-:W0:Y:S04]  /*5f40*/  LDS R21, [R24.X4+`((shared_array + 0x8))] ;  /* 0x0000000018157984 */ /* 0x000e280000004800 */
[----:B------:R1:W4:Y:S04]  /*5f50*/  LDG.E.CONSTANT R10, [R10.64] ;  /* 0x000000040a0a7981 */ /* 0x000328000c1e9900 */
[----:B------:R-:W5:Y:S01]  /*5f60*/  LDS R27, [R24.X4+`(shared_array)] ;  /* 0x00000000181b7984 */ /* 0x000f620000004800 */
[----:B------:R-:W-:-:S02]  /*5f70*/  LEA.HI R28, R22, R22, RZ, 0x1 ;  /* 0x00000016161c7211 */ /* 0x000fc400078f08ff */
[----:B------:R-:W-:-:S03]  /*5f80*/  LEA.HI R30, R23, R23, RZ, 0x1 ;  /* 0x00000017171e7211 */ /* 0x000fc600078f08ff */
[C---:B------:R-:W-:Y:S01]  /*5f90*/  IMAD.SHL.U32 R23, R28.reuse, 0x2, RZ ;  /* 0x000000021c177824 */ /* 0x040fe200078e00ff */
[----:B-1----:R-:W-:Y:S02]  /*5fa0*/  LOP3.LUT R11, R28, 0x3ffffffe, RZ, 0xc0, !PT ;  /* 0x3ffffffe1c0b7812 */ /* 0x002fe400078ec0ff */
[----:B------:R-:W-:Y:S02]  /*5fb0*/  LEA.HI.SX32 R30, R30, 0x200, 0x1f ;  /* 0x000002001e1e7811 */ /* 0x000fe400078ffaff */
[----:B------:R-:W-:Y:S01]  /*5fc0*/  LOP3.LUT R23, R23, 0x3ffffffc, RZ, 0xc0, !PT ;  /* 0x3ffffffc17177812 */ /* 0x000fe200078ec0ff */
[----:B0-----:R-:W-:-:S04]  /*5fd0*/  IMAD.WIDE.U32 R20, R21, R2, RZ ;  /* 0x0000000215147225 */ /* 0x001fc800078e00ff */
[----:B------:R-:W-:-:S04]  /*5fe0*/  IMAD R2, R20, -0xffeffff, RZ ;  /* 0xf001000114027824 */ /* 0x000fc800078e02ff */
[----:B------:R-:W-:-:S05]  /*5ff0*/  IMAD.HI.U32 R20, R2, 0xfff0001, RZ ;  /* 0x0fff000102147827 */ /* 0x000fca00078e00ff */
[----:B------:R-:W-:Y:S02]  /*6000*/  IADD3 R2, R21, 0xfff0001, -R20 ;  /* 0x0fff000115027810 */ /* 0x000fe40007ffe814 */
[----:B------:R-:W-:-:S03]  /*6010*/  IADD3 R11, R23, R22, -R11 ;  /* 0x00000016170b7210 */ /* 0x000fc60007ffe80b */
[C-C-:B-----5:R-:W-:Y:S01]  /*6020*/  IMAD.IADD R29, R2.reuse, 0x1, R27.reuse ;  /* 0x00000001021d7824 */ /* 0x160fe200078e021b */
[----:B------:R-:W-:Y:S01]  /*6030*/  IADD3 R27, -R2, 0x1ffe0002, R27 ;  /* 0x1ffe0002021b7810 */ /* 0x000fe20007ffe11b */
[----:B------:R-:W-:-:S03]  /*6040*/  IMAD.WIDE R20, R30, R5, c[0x0][0x168] ;  /* 0x00005a001e147625 */ /* 0x000fc600078e0205 */
[----:B------:R-:W-:Y:S04]  /*6050*/  STS [R24.X4+`(shared_array)], R29 ;  /* 0x0000001d18007388 */ /* 0x000fe80000004800 */
[----:B------:R-:W-:Y:S04]  /*6060*/  STS [R24.X4+`((shared_array + 0x8))], R27 ;  /* 0x0000001b18007388 */ /* 0x000fe80000004800 */
[----:B------:R-:W0:Y:S04]  /*6070*/  LDS R23, [R11.X4+`((shared_array + 0x8))] ;  /* 0x000000000b177984 */ /* 0x000e280000004800 */
[----:B------:R1:W5:Y:S04]  /*6080*/  LDG.E.CONSTANT R20, [R20.64] ;  /* 0x0000000414147981 */ /* 0x000368000c1e9900 */
[----:B------:R-:W1:Y:S01]  /*6090*/  LDS R31, [R11.X4+`(shared_array)] ;  /* 0x000000000b1f7984 */ /* 0x000e620000004800 */
[----:B------:R-:W-:-:S04]  /*60a0*/  LEA.HI R26, R16, R16, RZ, 0x1 ;  /* 0x00000010101a7211 */ /* 0x000fc800078f08ff */
[----:B------:R-:W-:Y:S01]  /*60b0*/  LEA.HI.SX32 R26, R26, 0x200, 0x1f ;  /* 0x000002001a1a7811 */ /* 0x000fe200078ffaff */
[----:B0-----:R-:W-:Y:S01]  /*60c0*/  IMAD.WIDE.U32 R22, R23, R6, RZ ;  /* 0x0000000617167225 */ /* 0x001fe200078e00ff */
[----:B------:R-:W-:-:S03]  /*60d0*/  LEA.HI R6, R17, R17, RZ, 0x1 ;  /* 0x0000001111067211 */ /* 0x000fc600078f08ff */
[----:B------:R-:W-:Y:S02]  /*60e0*/  IMAD R2, R22, -0xffeffff, RZ ;  /* 0xf001000116027824 */ /* 0x000fe400078e02ff */
[----:B------:R-:W-:Y:S02]  /*60f0*/  IMAD.SHL.U32 R16, R6, 0x2, RZ ;  /* 0x0000000206107824 */ /* 0x000fe400078e00ff */
[----:B------:R-:W-:Y:S01]  /*6100*/  IMAD.HI.U32 R22, R2, 0xfff0001, RZ ;  /* 0x0fff000102167827 */ /* 0x000fe200078e00ff */
[----:B------:R-:W-:Y:S02]  /*6110*/  LOP3.LUT R6, R6, 0x3ffffffe, RZ, 0xc0, !PT ;  /* 0x3ffffffe06067812 */ /* 0x000fe400078ec0ff */
[----:B------:R-:W-:Y:S02]  /*6120*/  LOP3.LUT R16, R16, 0x3ffffffc, RZ, 0xc0, !PT ;  /* 0x3ffffffc10107812 */ /* 0x000fe400078ec0ff */
[----:B------:R-:W-:Y:S01]  /*6130*/  IADD3 R2, R23, 0xfff0001, -R22 ;  /* 0x0fff000117027810 */ /* 0x000fe20007ffe816 */
[----:B------:R-:W-:Y:S01]  /*6140*/  IMAD.WIDE R22, R26, R5, c[0x0][0x168] ;  /* 0x00005a001a167625 */ /* 0x000fe200078e0205 */
[----:B------:R-:W-:-:S02]  /*6150*/  IADD3 R6, R16, R17, -R6 ;  /* 0x0000001110067210 */ /* 0x000fc40007ffe806 */
[C-C-:B-1----:R-:W-:Y:S01]  /*6160*/  IADD3 R26, -R2.reuse, 0x1ffe0002, R31.reuse ;  /* 0x1ffe0002021a7810 */ /* 0x142fe20007ffe11f */
[----:B------:R-:W-:Y:S02]  /*6170*/  IMAD.IADD R24, R2, 0x1, R31 ;  /* 0x0000000102187824 */ /* 0x000fe400078e021f */
[----:B------:R0:W5:Y:S04]  /*6180*/  LDG.E.CONSTANT R2, [R22.64] ;  /* 0x0000000416027981 */ /* 0x000168000c1e9900 */
[----:B------:R-:W-:Y:S04]  /*6190*/  STS [R11.X4+`(shared_array)], R24 ;  /* 0x000000180b007388 */ /* 0x000fe80000004800 */
[----:B------:R-:W-:Y:S04]  /*61a0*/  STS [R11.X4+`((shared_array + 0x8))], R26 ;  /* 0x0000001a0b007388 */ /* 0x000fe80000004800 */
[----:B------:R-:W2:Y:S04]  /*61b0*/  LDS R17, [R6.X4+`((shared_array + 0x8))] ;  /* 0x0000000006117984 */ /* 0x000ea80000004800 */
[----:B------:R-:W1:Y:S01]  /*61c0*/  LDS R28, [R6.X4+`(shared_array)] ;  /* 0x00000000061c7984 */ /* 0x000e620000004800 */
[----:B------:R-:W-:-:S04]  /*61d0*/  LEA.HI R21, R3, R3, RZ, 0x1 ;  /* 0x0000000303157211 */ /* 0x000fc800078f08ff */
[----:B0-----:R-:W-:Y:S01]  /*61e0*/  LEA.HI.SX32 R22, R21, 0x200, 0x1f ;  /* 0x0000020015167811 */ /* 0x001fe200078ffaff */
[----:B--2---:R-:W-:-:S04]  /*61f0*/  IMAD.WIDE.U32 R16, R17, R12, RZ ;  /* 0x0000000c11107225 */ /* 0x004fc800078e00ff */
[----:B------:R-:W-:Y:S01]  /*6200*/  IMAD R12, R16, -0xffeffff, RZ ;  /* 0xf0010001100c7824 */ /* 0x000fe200078e02ff */
[----:B------:R-:W-:-:S03]  /*6210*/  LEA.HI R16, R14, R14, RZ, 0x1 ;  /* 0x0000000e0e107211 */ /* 0x000fc600078f08ff */
[----:B------:R-:W-:-:S04]  /*6220*/  IMAD.HI.U32 R3, R12, 0xfff0001, RZ ;  /* 0x0fff00010c037827 */ /* 0x000fc800078e00ff */
[C---:B------:R-:W-:Y:S01]  /*6230*/  IMAD.SHL.U32 R12, R16.reuse, 0x2, RZ ;  /* 0x00000002100c7824 */ /* 0x040fe200078e00ff */
[----:B------:R-:W-:Y:S02]  /*6240*/  IADD3 R3, R17, 0xfff0001, -R3 ;  /* 0x0fff000111037810 */ /* 0x000fe40007ffe803 */
[----:B------:R-:W-:Y:S02]  /*6250*/  LOP3.LUT R23, R16, 0x3ffffffe, RZ, 0xc0, !PT ;  /* 0x3ffffffe10177812 */ /* 0x000fe400078ec0ff */
[----:B------:R-:W-:Y:S01]  /*6260*/  LOP3.LUT R12, R12, 0x3ffffffc, RZ, 0xc0, !PT ;  /* 0x3ffffffc0c0c7812 */ /* 0x000fe200078ec0ff */
[C-C-:B-1----:R-:W-:Y:S01]  /*6270*/  IMAD.IADD R11, R3.reuse, 0x1, R28.reuse ;  /* 0x00000001030b7824 */ /* 0x142fe200078e021c */
[----:B------:R-:W-:Y:S02]  /*6280*/  IADD3 R21, -R3, 0x1ffe0002, R28 ;  /* 0x1ffe000203157810 */ /* 0x000fe40007ffe11c */
[----:B------:R-:W-:Y:S01]  /*6290*/  IADD3 R12, R12, R14, -R23 ;  /* 0x0000000e0c0c7210 */ /* 0x000fe20007ffe817 */
[----:B------:R-:W-:Y:S01]  /*62a0*/  IMAD.WIDE R16, R22, R5, c[0x0][0x168] ;  /* 0x00005a0016107625 */ /* 0x000fe200078e0205 */
[----:B------:R-:W-:Y:S04]  /*62b0*/  STS [R6.X4+`(shared_array)], R11 ;  /* 0x0000000b06007388 */ /* 0x000fe80000004800 */
[----:B------:R-:W-:Y:S04]  /*62c0*/  STS [R6.X4+`((shared_array + 0x8))], R21 ;  /* 0x0000001506007388 */ /* 0x000fe80000004800 */
[----:B------:R-:W3:Y:S04]  /*62d0*/  LDS R22, [R12.X4+`((shared_array + 0x8))] ;  /* 0x000000000c167984 */ /* 0x000ee80000004800 */
[----:B------:R0:W2:Y:S04]  /*62e0*/  LDG.E.CONSTANT R3, [R16.64] ;  /* 0x0000000410037981 */ /* 0x0000a8000c1e9900 */
[----:B------:R-:W0:Y:S01]  /*62f0*/  LDS R27, [R12.X4+`(shared_array)] ;  /* 0x000000000c1b7984 */ /* 0x000e220000004800 */
[----:B------:R-:W-:-:S02]  /*6300*/  LEA.HI R24, R15, R15, RZ, 0x1 ;  /* 0x0000000f0f187211 */ /* 0x000fc400078f08ff */
[----:B------:R-:W-:Y:S01]  /*6310*/  IADD3 R26, R8, 0x500, RZ ;  /* 0x00000500081a7810 */ /* 0x000fe20007ffe0ff */
[----:B---3--:R-:W-:-:S04]  /*6320*/  IMAD.WIDE.U32 R22, R22, R25, RZ ;  /* 0x0000001916167225 */ /* 0x008fc800078e00ff */
[----:B------:R-:W-:-:S04]  /*6330*/  IMAD R14, R22, -0xffeffff, RZ ;  /* 0xf0010001160e7824 */ /* 0x000fc800078e02ff */
[----:B------:R-:W-:-:S04]  /*6340*/  IMAD.HI.U32 R22, R14, 0xfff0001, RZ ;  /* 0x0fff00010e167827 */ /* 0x000fc800078e00ff */
[C---:B------:R-:W-:Y:S01]  /*6350*/  IMAD.SHL.U32 R14, R24.reuse, 0x2, RZ ;  /* 0x00000002180e7824 */ /* 0x040fe200078e00ff */
[----:B------:R-:W-:Y:S02]  /*6360*/  IADD3 R22, R23, 0xfff0001, -R22 ;  /* 0x0fff000117167810 */ /* 0x000fe40007ffe816 */
[----:B------:R-:W-:Y:S02]  /*6370*/  LOP3.LUT R24, R24, 0x3ffffffe, RZ, 0xc0, !PT ;  /* 0x3ffffffe18187812 */ /* 0x000fe400078ec0ff */
[----:B------:R-:W-:Y:S01]  /*6380*/  LOP3.LUT R14, R14, 0x3ffffffc, RZ, 0xc0, !PT ;  /* 0x3ffffffc0e0e7812 */ /* 0x000fe200078ec0ff */
[C-C-:B0-----:R-:W-:Y:S01]  /*6390*/  IMAD.IADD R17, R22.reuse, 0x1, R27.reuse ;  /* 0x0000000116117824 */ /* 0x141fe200078e021b */
[----:B------:R-:W-:Y:S02]  /*63a0*/  IADD3 R21, -R22, 0x1ffe0002, R27 ;  /* 0x1ffe000216157810 */ /* 0x000fe40007ffe11b */
[----:B------:R-:W-:Y:S02]  /*63b0*/  IADD3 R22, R8, 0x400, RZ ;  /* 0x0000040008167810 */ /* 0x000fe40007ffe0ff */
[----:B------:R-:W-:-:S02]  /*63c0*/  IADD3 R15, R14, R15, -R24 ;  /* 0x0000000f0e0f7210 */ /* 0x000fc40007ffe818 */
[----:B------:R-:W-:Y:S01]  /*63d0*/  IADD3 R24, R8, 0x480, RZ ;  /* 0x0000048008187810 */ /* 0x000fe20007ffe0ff */
[----:B------:R-:W-:-:S04]  /*63e0*/  IMAD.WIDE R22, R22, R5, c[0x0][0x168] ;  /* 0x00005a0016167625 */ /* 0x000fc800078e0205 */
[-C--:B------:R-:W-:Y:S01]  /*63f0*/  IMAD.WIDE R24, R24, R5.reuse, c[0x0][0x168] ;  /* 0x00005a0018187625 */ /* 0x080fe200078e0205 */
[----:B------:R-:W-:Y:S03]  /*6400*/  STS [R12.X4+`(shared_array)], R17 ;  /* 0x000000110c007388 */ /* 0x000fe60000004800 */
[----:B------:R-:W-:Y:S01]  /*6410*/  IMAD.WIDE R26, R26, R5, c[0x0][0x168] ;  /* 0x00005a001a1a7625 */ /* 0x000fe200078e0205 */
[----:B------:R-:W-:Y:S04]  /*6420*/  STS [R12.X4+`((shared_array + 0x8))], R21 ;  /* 0x000000150c007388 */ /* 0x000fe80000004800 */
[----:B------:R-:W4:Y:S04]  /*6430*/  LDS R11, [R15.X4+`((shared_array + 0x8))] ;  /* 0x000000000f0b7984 */ /* 0x000f280000004800 */
[----:B------:R0:W3:Y:S04]  /*6440*/  LDG.E.CONSTANT R22, [R22.64] ;  /* 0x0000000416167981 */ /* 0x0000e8000c1e9900 */
[----:B------:R1:W3:Y:S01]  /*6450*/  LDG.E.CONSTANT R24, [R24.64] ;  /* 0x0000000418187981 */ /* 0x0002e2000c1e9900 */
[----:B------:R-:W-:-:S03]  /*6460*/  IADD3 R28, R8, 0x580, RZ ;  /* 0x00000580081c7810 */ /* 0x000fc60007ffe0ff */
[----:B------:R-:W3:Y:S01]  /*6470*/  LDG.E.CONSTANT R26, [R26.64] ;  /* 0x000000041a1a7981 */ /* 0x000ee2000c1e9900 */
[----:B------:R-:W-:Y:S01]  /*6480*/  IADD3 R30, R8, 0x600, RZ ;  /* 0x00000600081e7810 */ /* 0x000fe20007ffe0ff */
[-C--:B------:R-:W-:Y:S01]  /*6490*/  IMAD.WIDE R28, R28, R5.reuse, c[0x0][0x168] ;  /* 0x00005a001c1c7625 */ /* 0x080fe200078e0205 */
[C---:B------:R-:W-:Y:S01]  /*64a0*/  IADD3 R32, R8.reuse, 0x680, RZ ;  /* 0x0000068008207810 */ /* 0x040fe20007ffe0ff */
[----:B------:R-:W0:Y:S01]  /*64b0*/  LDS R6, [R15.X4+`(shared_array)] ;  /* 0x000000000f067984 */ /* 0x000e220000004800 */
[----:B------:R-:W-:Y:S01]  /*64c0*/  IADD3 R34, R8, 0x700, RZ ;  /* 0x0000070008227810 */ /* 0x000fe20007ffe0ff */
[-C--:B------:R-:W-:Y:S01]  /*64d0*/  IMAD.WIDE R30, R30, R5.reuse, c[0x0][0x168] ;  /* 0x00005a001e1e7625 */ /* 0x080fe200078e0205 */
[----:B------:R-:W-:Y:S01]  /*64e0*/  IADD3 R36, R8, 0x780, RZ ;  /* 0x0000078008247810 */ /* 0x000fe20007ffe0ff */
[----:B------:R-:W3:Y:S02]  /*64f0*/  LDG.E.CONSTANT R28, [R28.64] ;  /* 0x000000041c1c7981 */ /* 0x000ee4000c1e9900 */
[----:B------:R-:W-:-:S02]  /*6500*/  IMAD.WIDE R32, R32, R5, c[0x0][0x168] ;  /* 0x00005a0020207625 */ /* 0x000fc400078e0205 */
[----:B------:R-:W3:Y:S02]  /*6510*/  LDG.E.CONSTANT R30, [R30.64] ;  /* 0x000000041e1e7981 */ /* 0x000ee4000c1e9900 */
[-C--:B------:R-:W-:Y:S02]  /*6520*/  IMAD.WIDE R34, R34, R5.reuse, c[0x0][0x168] ;  /* 0x00005a0022227625 */ /* 0x080fe400078e0205 */
[----:B------:R-:W3:Y:S02]  /*6530*/  LDG.E.CONSTANT R32, [R32.64] ;  /* 0x0000000420207981 */ /* 0x000ee4000c1e9900 */
[----:B------:R-:W-:Y:S02]  /*6540*/  IMAD.WIDE R36, R36, R5, c[0x0][0x168] ;  /* 0x00005a0024247625 */ /* 0x000fe400078e0205 */
[----:B------:R-:W3:Y:S04]  /*6550*/  LDG.E.CONSTANT R34, [R34.64] ;  /* 0x0000000422227981 */ /* 0x000ee8000c1e9900 */
[----:B------:R-:W3:Y:S01]  /*6560*/  LDG.E.CONSTANT R36, [R36.64] ;  /* 0x0000000424247981 */ /* 0x000ee2000c1e9900 */
[----:B----4-:R-:W-:Y:S01]  /*6570*/  IMAD.WIDE.U32 R10, R11, R10, RZ ;  /* 0x0000000a0b0a7225 */ /* 0x010fe200078e00ff */
[----:B------:R-:W-:-:S03]  /*6580*/  LEA.HI R8, R9, R9, RZ, 0x1 ;  /* 0x0000000909087211 */ /* 0x000fc600078f08ff */
        /* <DEDUP_REMOVED lines=11> */
[----:B------:R-:W5:Y:S04]  /*6640*/  LDS R21, [R10.X4+`((shared_array + 0x8))] ;  /* 0x000000000a157984 */ /* 0x000f680000004800 */
[----:B------:R-:W0:Y:S01]  /*6650*/  LDS R12, [R10.X4+`(shared_array)] ;  /* 0x000000000a0c7984 */ /* 0x000e220000004800 */
[----:B------:R-:W-:-:S05]  /*6660*/  LEA.HI R9, R7, R7, RZ, 0x1 ;  /* 0x0000000707097211 */ /* 0x000fca00078f08ff */
[C---:B------:R-:W-:Y:S01]  /*6670*/  IMAD.SHL.U32 R11, R9.reuse, 0x2, RZ ;  /* 0x00000002090b7824 */ /* 0x040fe200078e00ff */
[----:B------:R-:W-:-:S04]  /*6680*/  LOP3.LUT R14, R9, 0x3ffffffe, RZ, 0xc0, !PT ;  /* 0x3ffffffe090e7812 */ /* 0x000fc800078ec0ff */
[----:B------:R-:W-:-:S04]  /*6690*/  LOP3.LUT R11, R11, 0x3ffffffc, RZ, 0xc0, !PT ;  /* 0x3ffffffc0b0b7812 */ /* 0x000fc800078ec0ff */
[----:B------:R-:W-:Y:S01]  /*66a0*/  IADD3 R11, R11, R7, -R14 ;  /* 0x000000070b0b7210 */ /* 0x000fe20007ffe80e */
[----:B-----5:R-:W-:-:S04]  /*66b0*/  IMAD.WIDE.U32 R20, R21, R20, RZ ;  /* 0x0000001415147225 */ /* 0x020fc800078e00ff */
[----:B------:R-:W-:-:S04]  /*66c0*/  IMAD R5, R20, -0xffeffff, RZ ;  /* 0xf001000114057824 */ /* 0x000fc800078e02ff */
[----:B------:R-:W-:-:S05]  /*66d0*/  IMAD.HI.U32 R5, R5, 0xfff0001, RZ ;  /* 0x0fff000105057827 */ /* 0x000fca00078e00ff */
[----:B------:R-:W-:-:S05]  /*66e0*/  IADD3 R5, R21, 0xfff0001, -R5 ;  /* 0x0fff000115057810 */ /* 0x000fca0007ffe805 */
[C-C-:B0-----:R-:W-:Y:S01]  /*66f0*/  IMAD.IADD R9, R5.reuse, 0x1, R12.reuse ;  /* 0x0000000105097824 */ /* 0x141fe200078e020c */
[----:B------:R-:W-:-:S04]  /*6700*/  IADD3 R5, -R5, 0x1ffe0002, R12 ;  /* 0x1ffe000205057810 */ /* 0x000fc80007ffe10c */
[----:B------:R-:W-:Y:S04]  /*6710*/  STS [R10.X4+`(shared_array)], R9 ;  /* 0x000000090a007388 */ /* 0x000fe80000004800 */
[----:B------:R-:W-:Y:S04]  /*6720*/  STS [R10.X4+`((shared_array + 0x8))], R5 ;  /* 0x000000050a007388 */ /* 0x000fe80000004800 */
[----:B------:R-:W0:Y:S04]  /*6730*/  LDS R7, [R11.X4+`((shared_array + 0x8))] ;  /* 0x000000000b077984 */ /* 0x000e280000004800 */
[----:B------:R-:W4:Y:S01]  /*6740*/  LDS R15, [R11.X4+`(shared_array)] ;  /* 0x000000000b0f7984 */ /* 0x000f220000004800 */
[----:B------:R-:W-:-:S05]  /*6750*/  LEA.HI R8, R13, R13, RZ, 0x1 ;  /* 0x0000000d0d087211 */ /* 0x000fca00078f08ff */
[----:B------:R-:W-:-:S05]  /*6760*/  IMAD.SHL.U32 R12, R8, 0x2, RZ ;  /* 0x00000002080c7824 */ /* 0x000fca00078e00ff */
[----:B------:R-:W-:Y:S01]  /*6770*/  LOP3.LUT R12, R12, 0x3ffffffc, RZ, 0xc0, !PT ;  /* 0x3ffffffc0c0c7812 */ /* 0x000fe200078ec0ff */
[----:B0-----:R-:W-:-:S04]  /*6780*/  IMAD.WIDE.U32 R6, R7, R2, RZ ;  /* 0x0000000207067225 */ /* 0x001fc800078e00ff */
[----:B------:R-:W-:-:S04]  /*6790*/  IMAD R2, R6, -0xffeffff, RZ ;  /* 0xf001000106027824 */ /* 0x000fc800078e02ff */
[----:B------:R-:W-:Y:S01]  /*67a0*/  IMAD.HI.U32 R6, R2, 0xfff0001, RZ ;  /* 0x0fff000102067827 */ /* 0x000fe200078e00ff */
[----:B------:R-:W-:-:S04]  /*67b0*/  LOP3.LUT R2, R8, 0x3ffffffe, RZ, 0xc0, !PT ;  /* 0x3ffffffe08027812 */ /* 0x000fc800078ec0ff */
[----:B------:R-:W-:Y:S02]  /*67c0*/  IADD3 R6, R7, 0xfff0001, -R6 ;  /* 0x0fff000107067810 */ /* 0x000fe40007ffe806 */
[----:B------:R-:W-:-:S03]  /*67d0*/  IADD3 R5, R12, R13, -R2 ;  /* 0x0000000d0c057210 */ /* 0x000fc60007ffe802 */
[C-C-:B----4-:R-:W-:Y:S01]  /*67e0*/  IMAD.IADD R8, R6.reuse, 0x1, R15.reuse ;  /* 0x0000000106087824 */ /* 0x150fe200078e020f */
[----:B------:R-:W-:-:S04]  /*67f0*/  IADD3 R6, -R6, 0x1ffe0002, R15 ;  /* 0x1ffe000206067810 */ /* 0x000fc80007ffe10f */
[----:B------:R-:W-:Y:S04]  /*6800*/  STS [R11.X4+`(shared_array)], R8 ;  /* 0x000000080b007388 */ /* 0x000fe80000004800 */
[----:B------:R-:W-:Y:S04]  /*6810*/  STS [R11.X4+`((shared_array + 0x8))], R6 ;  /* 0x000000060b007388 */ /* 0x000fe80000004800 */
[----:B------:R-:W2:Y:S04]  /*6820*/  LDS R2, [R5.X4+`((shared_array + 0x8))] ;  /* 0x0000000005027984 */ /* 0x000ea80000004800 */
[----:B------:R-:W1:Y:S01]  /*6830*/  LDS R7, [R5.X4+`(shared_array)] ;  /* 0x0000000005077984 */ /* 0x000e620000004800 */
[----:B--2---:R-:W-:-:S04]  /*6840*/  IMAD.WIDE.U32 R2, R2, R3, RZ ;  /* 0x0000000302027225 */ /* 0x004fc800078e00ff */
[----:B------:R-:W-:-:S04]  /*6850*/  IMAD R2, R2, -0xffeffff, RZ ;  /* 0xf001000102027824 */ /* 0x000fc800078e02ff */
[----:B------:R-:W-:-:S05]  /*6860*/  IMAD.HI.U32 R2, R2, 0xfff0001, RZ ;  /* 0x0fff000102027827 */ /* 0x000fca00078e00ff */
[----:B------:R-:W-:-:S04]  /*6870*/  IADD3 R2, R3, 0xfff0001, -R2 ;  /* 0x0fff000103027810 */ /* 0x000fc80007ffe802 */
[C-C-:B-1----:R-:W-:Y:S01]  /*6880*/  IADD3 R25, -R2.reuse, 0x1ffe0002, R7.reuse ;  /* 0x1ffe000202197810 */ /* 0x142fe20007ffe107 */
[----:B------:R-:W-:-:S04]  /*6890*/  IMAD.IADD R23, R2, 0x1, R7 ;  /* 0x0000000102177824 */ /* 0x000fc800078e0207 */
[----:B------:R-:W-:Y:S04]  /*68a0*/  STS [R5.X4+`((shared_array + 0x8))], R25 ;  /* 0x0000001905007388 */ /* 0x000fe80000004800 */
[----:B------:R-:W-:Y:S04]  /*68b0*/  STS [R5.X4+`(shared_array)], R23 ;  /* 0x0000001705007388 */ /* 0x000fe80000004800 */
[----:B------:R-:W-:Y:S06]  /*68c0*/  BAR.SYNC 0x0 ;  /* 0x0000000000007b1d */ /* 0x000fec0000000000 */
[----:B------:R-:W3:Y:S04]  /*68d0*/  LDS.64 R2, [R4.X8+`(shared_array)] ;  /* 0x0000000004027984 */ /* 0x000ee80000008a00 */
[----:B------:R-:W0:Y:S04]  /*68e0*/  LDS.64 R6, [R4.X8+`((shared_array + 0x400))] ;  /* 0x0000000004067984 */ /* 0x000e280000008a00 */
[----:B------:R-:W1:Y:S04]  /*68f0*/  LDS.64 R8, [R4.X8+`((shared_array + 0x800))] ;  /* 0x0000000004087984 */ /* 0x000e680000008a00 */
[----:B------:R-:W2:Y:S04]  /*6900*/  LDS.64 R10, [R4.X8+`((shared_array + 0xc00))] ;  /* 0x00000000040a7984 */ /* 0x000ea80000008a00 */
[----:B------:R-:W4:Y:S04]  /*6910*/  LDS.64 R12, [R4.X8+`((shared_array + 0x1000))] ;  /* 0x00000000040c7984 */ /* 0x000f280000008a00 */
[----:B------:R-:W5:Y:S04]  /*6920*/  LDS.64 R14, [R4.X8+`((shared_array + 0x1400))] ;  /* 0x00000000040e7984 */ /* 0x000f680000008a00 */
[----:B------:R-:W2:Y:S04]  /*6930*/  LDS.64 R16, [R4.X8+`((shared_array + 0x1800))] ;  /* 0x0000000004107984 */ /* 0x000ea80000008a00 */
[----:B------:R-:W4:Y:S01]  /*6940*/  LDS.64 R20, [R4.X8+`((shared_array + 0x1c00))] ;  /* 0x0000000004147984 */ /* 0x000f220000008a00 */
[----:B---3--:R-:W-:-:S04]  /*6950*/  IMAD.WIDE.U32 R22, R3, R22, RZ ;  /* 0x0000001603167225 */ /* 0x008fc800078e00ff */
[----:B0-----:R-:W-:-:S04]  /*6960*/  IMAD.WIDE.U32 R24, R7, R24, RZ ;  /* 0x0000001807187225 */ /* 0x001fc800078e00ff */
[----:B------:R-:W-:Y:S02]  /*6970*/  IMAD R3, R22, -0xffeffff, RZ ;  /* 0xf001000116037824 */ /* 0x000fe400078e02ff */
[----:B------:R-:W-:Y:S02]  /*6980*/  IMAD R5, R24, -0xffeffff, RZ ;  /* 0xf001000118057824 */ /* 0x000fe400078e02ff */
[----:B-1----:R-:W-:-:S04]  /*6990*/  IMAD.WIDE.U32 R26, R9, R26, RZ ;  /* 0x0000001a091a7225 */ /* 0x002fc800078e00ff */
[----:B------:R-:W-:-:S04]  /*69a0*/  IMAD.HI.U32 R3, R3, 0xfff0001, RZ ;  /* 0x0fff000103037827 */ /* 0x000fc800078e00ff */
[----:B------:R-:W-:Y:S01]  /*69b0*/  IMAD.HI.U32 R5, R5, 0xfff0001, RZ ;  /* 0x0fff000105057827 */ /* 0x000fe200078e00ff */
[----:B------:R-:W-:-:S03]  /*69c0*/  IADD3 R3, R23, 0xfff0001, -R3 ;  /* 0x0fff000117037810 */ /* 0x000fc60007ffe803 */
[----:B------:R-:W-:Y:S01]  /*69d0*/  IMAD R7, R26, -0xffeffff, RZ ;  /* 0xf00100011a077824 */ /* 0x000fe200078e02ff */
[----:B------:R-:W-:Y:S01]  /*69e0*/  IADD3 R5, R25, 0xfff0001, -R5 ;  /* 0x0fff000119057810 */ /* 0x000fe20007ffe805 */
[----:B--2---:R-:W-:-:S04]  /*69f0*/  IMAD.WIDE.U32 R28, R11, R28, RZ ;  /* 0x0000001c0b1c7225 */ /* 0x004fc800078e00ff */
[----:B------:R-:W-:Y:S01]  /*6a00*/  IMAD.HI.U32 R7, R7, 0xfff0001, RZ ;  /* 0x0fff000107077827 */ /* 0x000fe200078e00ff */
[----:B------:R-:W-:-:S03]  /*6a10*/  IADD3 R23, -R3, 0x1ffe0002, R2 ;  /* 0x1ffe000203177810 */ /* 0x000fc60007ffe102 */
[----:B------:R-:W-:Y:S01]  /*6a20*/  IMAD.IADD R22, R3, 0x1, R2 ;  /* 0x0000000103167824 */ /* 0x000fe200078e0202 */
[----:B------:R-:W-:Y:S01]  /*6a30*/  IADD3 R7, R27, 0xfff0001, -R7 ;  /* 0x0fff00011b077810 */ /* 0x000fe20007ffe807 */
[C-C-:B------:R-:W-:Y:S01]  /*6a40*/  IMAD.IADD R2, R5.reuse, 0x1, R6.reuse ;  /* 0x0000000105027824 */ /* 0x140fe200078e0206 */
[----:B------:R-:W-:Y:S01]  /*6a50*/  IADD3 R3, -R5, 0x1ffe0002, R6 ;  /* 0x1ffe000205037810 */ /* 0x000fe20007ffe106 */
[----:B------:R-:W-:Y:S02]  /*6a60*/  IMAD R5, R28, -0xffeffff, RZ ;  /* 0xf00100011c057824 */ /* 0x000fe400078e02ff */
[----:B----4-:R-:W-:-:S04]  /*6a70*/  IMAD.WIDE.U32 R30, R13, R30, RZ ;  /* 0x0000001e0d1e7225 */ /* 0x010fc800078e00ff */
[C-C-:B------:R-:W-:Y:S01]  /*6a80*/  IMAD.IADD R6, R7.reuse, 0x1, R8.reuse ;  /* 0x0000000107067824 */ /* 0x140fe200078e0208 */
[----:B------:R-:W-:Y:S01]  /*6a90*/  IADD3 R7, -R7, 0x1ffe0002, R8 ;  /* 0x1ffe000207077810 */ /* 0x000fe20007ffe108 */
[----:B------:R-:W-:-:S04]  /*6aa0*/  IMAD.HI.U32 R5, R5, 0xfff0001, RZ ;  /* 0x0fff000105057827 */ /* 0x000fc800078e00ff */
[----:B-----5:R-:W-:Y:S01]  /*6ab0*/  IMAD.WIDE.U32 R32, R15, R32, RZ ;  /* 0x000000200f207225 */ /* 0x020fe200078e00ff */
[----:B------:R-:W-:-:S03]  /*6ac0*/  IADD3 R5, R29, 0xfff0001, -R5 ;  /* 0x0fff00011d057810 */ /* 0x000fc60007ffe805 */
[----:B------:R-:W-:-:S04]  /*6ad0*/  IMAD.WIDE.U32 R34, R17, R34, RZ ;  /* 0x0000002211227225 */ /* 0x000fc800078e00ff */
[----:B------:R-:W-:Y:S02]  /*6ae0*/  IMAD R8, R30, -0xffeffff, RZ ;  /* 0xf00100011e087824 */ /* 0x000fe400078e02ff */
[----:B------:R-:W-:Y:S01]  /*6af0*/  IMAD.WIDE.U32 R36, R21, R36, RZ ;  /* 0x0000002415247225 */ /* 0x000fe200078e00ff */
[----:B------:R0:W-:Y:S03]  /*6b00*/  STS.64 [R4.X8+`((shared_array + 0x400))], R2 ;  /* 0x0000000204007388 */ /* 0x0001e60000008a00 */
[----:B------:R-:W-:Y:S02]  /*6b10*/  IMAD R11, R32, -0xffeffff, RZ ;  /* 0xf0010001200b7824 */ /* 0x000fe400078e02ff */
[----:B------:R-:W-:Y:S02]  /*6b20*/  IMAD R13, R34, -0xffeffff, RZ ;  /* 0xf0010001220d7824 */ /* 0x000fe400078e02ff */
[----:B------:R-:W-:-:S04]  /*6b30*/  IMAD.HI.U32 R9, R8, 0xfff0001, RZ ;  /* 0x0fff000108097827 */ /* 0x000fc800078e00ff */
[----:B------:R-:W-:Y:S01]  /*6b40*/  IMAD R8, R36, -0xffeffff, RZ ;  /* 0xf001000124087824 */ /* 0x000fe200078e02ff */
[----:B0-----:R-:W-:Y:S01]  /*6b50*/  IADD3 R3, -R5, 0x1ffe0002, R10 ;  /* 0x1ffe000205037810 */ /* 0x001fe20007ffe10a */
[----:B------:R-:W-:-:S04]  /*6b60*/  IMAD.HI.U32 R11, R11, 0xfff0001, RZ ;  /* 0x0fff00010b0b7827 */ /* 0x000fc800078e00ff */
[----:B------:R-:W-:Y:S02]  /*6b70*/  IMAD.IADD R2, R5, 0x1, R10 ;  /* 0x0000000105027824 */ /* 0x000fe400078e020a */
[----:B------:R-:W-:Y:S01]  /*6b80*/  IMAD.HI.U32 R13, R13, 0xfff0001, RZ ;  /* 0x0fff00010d0d7827 */ /* 0x000fe200078e00ff */
[----:B------:R-:W-:-:S03]  /*6b90*/  IADD3 R9, R31, 0xfff0001, -R9 ;  /* 0x0fff00011f097810 */ /* 0x000fc60007ffe809 */
[----:B------:R-:W-:Y:S01]  /*6ba0*/  IMAD.HI.U32 R5, R8, 0xfff0001, RZ ;  /* 0x0fff000108057827 */ /* 0x000fe200078e00ff */
[----:B------:R-:W-:Y:S02]  /*6bb0*/  IADD3 R11, R33, 0xfff0001, -R11 ;  /* 0x0fff0001210b7810 */ /* 0x000fe40007ffe80b */
[----:B------:R-:W-:Y:S02]  /*6bc0*/  IADD3 R13, R35, 0xfff0001, -R13 ;  /* 0x0fff0001230d7810 */ /* 0x000fe40007ffe80d */
[----:B------:R-:W-:Y:S01]  /*6bd0*/  IADD3 R5, R37, 0xfff0001, -R5 ;  /* 0x0fff000125057810 */ /* 0x000fe20007ffe805 */
[----:B------:R0:W-:Y:S01]  /*6be0*/  STS.64 [R4.X8+`((shared_array + 0x800))], R6 ;  /* 0x0000000604007388 */ /* 0x0001e20000008a00 */
[C-C-:B------:R-:W-:Y:S01]  /*6bf0*/  IMAD.IADD R10, R11.reuse, 0x1, R14.reuse ;  /* 0x000000010b0a7824 */ /* 0x140fe200078e020e */
[----:B------:R-:W-:Y:S02]  /*6c00*/  IADD3 R11, -R11, 0x1ffe0002, R14 ;  /* 0x1ffe00020b0b7810 */ /* 0x000fe40007ffe10e */
[----:B------:R-:W-:Y:S01]  /*6c10*/  IMAD.IADD R8, R5, 0x1, R20 ;  /* 0x0000000105087824 */ /* 0x000fe200078e0214 */
[----:B------:R-:W-:Y:S01]  /*6c20*/  STS.64 [R4.X8+`(shared_array)], R22 ;  /* 0x0000001604007388 */ /* 0x000fe20000008a00 */
[C-C-:B0-----:R-:W-:Y:S01]  /*6c30*/  IMAD.IADD R6, R9.reuse, 0x1, R12.reuse ;  /* 0x0000000109067824 */ /* 0x141fe200078e020c */
[----:B------:R-:W-:Y:S01]  /*6c40*/  IADD3 R7, -R9, 0x1ffe0002, R12 ;  /* 0x1ffe000209077810 */ /* 0x000fe20007ffe10c */
[C-C-:B------:R-:W-:Y:S01]  /*6c50*/  IMAD.IADD R12, R13.reuse, 0x1, R16.reuse ;  /* 0x000000010d0c7824 */ /* 0x140fe200078e0210 */
[----:B------:R-:W-:-:S02]  /*6c60*/  IADD3 R13, -R13, 0x1ffe0002, R16 ;  /* 0x1ffe00020d0d7810 */ /* 0x000fc40007ffe110 */
[----:B------:R-:W-:Y:S01]  /*6c70*/  IADD3 R9, -R5, 0x1ffe0002, R20 ;  /* 0x1ffe000205097810 */ /* 0x000fe20007ffe114 */
[----:B------:R-:W-:Y:S04]  /*6c80*/  STS.64 [R4.X8+`((shared_array + 0xc00))], R2 ;  /* 0x0000000204007388 */ /* 0x000fe80000008a00 */
[----:B------:R-:W-:Y:S04]  /*6c90*/  STS.64 [R4.X8+`((shared_array + 0x1000))], R6 ;  /* 0x0000000604007388 */ /* 0x000fe80000008a00 */
[----:B------:R-:W-:Y:S04]  /*6ca0*/  STS.64 [R4.X8+`((shared_array + 0x1400))], R10 ;  /* 0x0000000a04007388 */ /* 0x000fe80000008a00 */
[----:B------:R-:W-:Y:S04]  /*6cb0*/  STS.64 [R4.X8+`((shared_array + 0x1800))], R12 ;  /* 0x0000000c04007388 */ /* 0x000fe80000008a00 */
[----:B------:R-:W-:Y:S04]  /*6cc0*/  STS.64 [R4.X8+`((shared_array + 0x1c00))], R8 ;  /* 0x0000000804007388 */ /* 0x000fe80000008a00 */
        /* <DEDUP_REMOVED lines=34> */
.L_x_1:
        /* <DEDUP_REMOVED lines=9> */
.L_x_4:


//--------------------- .text._Z3NTTPjjjPKj       --------------------------
	.section	.text._Z3NTTPjjjPKj,"ax",@progbits
	.sectionflags	@"SHF_BARRIERS=1"
	.sectioninfo	@"SHI_REGISTERS=116"
	.align	128
        .global         _Z3NTTPjjjPKj
        .type           _Z3NTTPjjjPKj,@function
        .size           _Z3NTTPjjjPKj,(.L_x_5 - _Z3NTTPjjjPKj)
_Z3NTTPjjjPKj:
.text._Z3NTTPjjjPKj:
[----:B------:R-:W0:Y:S01]  /*0000*/  S2R R43, SR_TID.Z ;  /* 0x00000000002b7919 */ /* 0x000e220000002300 */
[----:B------:R-:W-:-:S03]  /*0010*/  ULDC.64 UR4, c[0x0][0x118] ;  /* 0x0000460000047ab9 */ /* 0x000fc60000000a00 */
[----:B------:R-:W0:Y:S04]  /*0020*/  S2R R32, SR_TID.X ;  /* 0x0000000000207919 */ /* 0x000e280000002100 */
[----:B------:R-:W1:Y:S04]  /*0030*/  S2R R3, SR_TID.Y ;  /* 0x0000000000037919 */ /* 0x000e680000002200 */
[----:B------:R-:W2:Y:S01]  /*0040*/  S2R R15, SR_CTAID.X ;  /* 0x00000000000f7919 */ /* 0x000ea20000002500 */
[----:B0-----:R-:W-:-:S04]  /*0050*/  IMAD R0, R43, 0x800, R32 ;  /* 0x000008002b007824 */ /* 0x001fc800078e0220 */
[----:B-1----:R-:W-:-:S04]  /*0060*/  IMAD R0, R3, 0x1000, R0 ;  /* 0x0000100003007824 */ /* 0x002fc800078e0200 */
[----:B--2---:R-:W-:-:S04]  /*0070*/  IMAD R15, R15, 0x800, R0 ;  /* 0x000008000f0f7824 */ /* 0x004fc800078e0200 */
[----:B------:R-:W-:-:S05]  /*0080*/  IMAD.WIDE R14, R15, 0x4, R4 ;  /* 0x000000040f0e7825 */ /* 0x000fca00078e0204 */
[----:B------:R-:W2:Y:S04]  /*0090*/  LD.E.STRONG.GPU R3, [R14.64] ;  /* 0x000000040e037980 */ /* 0x000ea8000c10f900 */
[----:B--2---:R0:W-:Y:S04]  /*00a0*/  STS [R0.X4+`(shared_array)], R3 ;  /* 0x0000000300007388 */ /* 0x0041e80000004800 */
[----:B------:R-:W2:Y:S04]  /*00b0*/  LD.E.STRONG.GPU R5, [R14.64+0x200] ;  /* 0x000200040e057980 */ /* 0x000ea8000c10f900 */
[----:B--2---:R1:W-:Y:S04]  /*00c0*/  STS [R0.X4+`((shared_array + 0x200))], R5 ;  /* 0x0000000500007388 */ /* 0x0043e80000004800 */
[----:B------:R-:W2:Y:S04]  /*00d0*/  LD.E.STRONG.GPU R11, [R14.64+0x400] ;  /* 0x000400040e0b7980 */ /* 0x000ea8000c10f900 */
[----:B--2---:R2:W-:Y:S04]  /*00e0*/  STS [R0.X4+`((shared_array + 0x400))], R11 ;  /* 0x0000000b00007388 */ /* 0x0045e80000004800 */
[----:B------:R-:W3:Y:S04]  /*00f0*/  LD.E.STRONG.GPU R13, [R14.64+0x600] ;  /* 0x000600040e0d7980 */ /* 0x000ee8000c10f900 */
[----:B---3--:R3:W-:Y:S04]  /*0100*/  STS [R0.X4+`((shared_array + 0x600))], R13 ;  /* 0x0000000d00007388 */ /* 0x0087e80000004800 */
[----:B------:R-:W4:Y:S04]  /*0110*/  LD.E.STRONG.GPU R33, [R14.64+0x800] ;  /* 0x000800040e217980 */ /* 0x000f28000c10f900 */
[----:B----4-:R4:W-:Y:S04]  /*0120*/  STS [R0.X4+`((shared_array + 0x800))], R33 ;  /* 0x0000002100007388 */ /* 0x0109e80000004800 */
[----:B------:R-:W5:Y:S04]  /*0130*/  LD.E.STRONG.GPU R35, [R14.64+0xa00] ;  /* 0x000a00040e237980 */ /* 0x000f68000c10f900 */
[----:B-----5:R5:W-:Y:S04]  /*0140*/  STS [R0.X4+`((shared_array + 0xa00))], R35 ;  /* 0x0000002300007388 */ /* 0x020be80000004800 */
[----:B0-----:R-:W2:Y:S04]  /*0150*/  LD.E.STRONG.GPU R3, [R14.64+0xc00] ;  /* 0x000c00040e037980 */ /* 0x001ea8000c10f900 */
[----:B--2---:R0:W-:Y:S04]  /*0160*/  STS [R0.X4+`((shared_array + 0xc00))], R3 ;  /* 0x0000000300007388 */ /* 0x0041e80000004800 */
[----:B-1----:R-:W2:Y:S04]  /*0170*/  LD.E.STRONG.GPU R5, [R14.64+0xe00] ;  /* 0x000e00040e057980 */ /* 0x002ea8000c10f900 */
[----:B--2---:R-:W-:Y:S04]  /*0180*/  STS [R0.X4+`((shared_array + 0xe00))], R5 ;  /* 0x0000000500007388 */ /* 0x004fe80000004800 */
[----:B------:R-:W2:Y:S04]  /*0190*/  LD.E.STRONG.GPU R11, [R14.64+0x1000] ;  /* 0x001000040e0b7980 */ /* 0x000ea8000c10f900 */
[----:B--2---:R1:W-:Y:S04]  /*01a0*/  STS [R0.X4+`((shared_array + 0x1000))], R11 ;  /* 0x0000000b00007388 */ /* 0x0043e80000004800 */
[----:B---3--:R-:W2:Y:S04]  /*01b0*/  LD.E.STRONG.GPU R13, [R14.64+0x1200] ;  /* 0x001200040e0d7980 */ /* 0x008ea8000c10f900 */
[----:B--2---:R-:W-:Y:S04]  /*01c0*/  STS [R0.X4+`((shared_array + 0x1200))], R13 ;  /* 0x0000000d00007388 */ /* 0x004fe80000004800 */
[----:B----4-:R-:W2:Y:S04]  /*01d0*/  LD.E.STRONG.GPU R33, [R14.64+0x1400] ;  /* 0x001400040e217980 */ /* 0x010ea8000c10f900 */
[----:B--2---:R-:W-:Y:S04]  /*01e0*/  STS [R0.X4+`((shared_array + 0x1400))], R33 ;  /* 0x0000002100007388 */ /* 0x004fe80000004800 */
[----:B-----5:R-:W2:Y:S04]  /*01f0*/  LD.E.STRONG.GPU R35, [R14.64+0x1600] ;  /* 0x001600040e237980 */ /* 0x020ea8000c10f900 */
[----:B--2---:R-:W-:Y:S04]  /*0200*/  STS [R0.X4+`((shared_array + 0x1600))], R35 ;  /* 0x0000002300007388 */ /* 0x004fe80000004800 */
[----:B0-----:R-:W2:Y:S04]  /*0210*/  LD.E.STRONG.GPU R3, [R14.64+0x1800] ;  /* 0x001800040e037980 */ /* 0x001ea8000c10f900 */
[----:B--2---:R0:W-:Y:S04]  /*0220*/  STS [R0.X4+`((shared_array + 0x1800))], R3 ;  /* 0x0000000300007388 */ /* 0x0041e80000004800 */
[----:B------:R-:W2:Y:S04]  /*0230*/  LD.E.STRONG.GPU R41, [R14.64+0x1a00] ;  /* 0x001a00040e297980 */ /* 0x000ea8000c10f900 */
[----:B--2---:R2:W-:Y:S04]  /*0240*/  STS [R0.X4+`((shared_array + 0x1a00))], R41 ;  /* 0x0000002900007388 */ /* 0x0045e80000004800 */
[----:B-1----:R-:W3:Y:S01]  /*0250*/  LD.E.STRONG.GPU R11, [R14.64+0x1c00] ;  /* 0x001c00040e0b7980 */ /* 0x002ee2000c10f900 */
[----:B------:R-:W-:-:S05]  /*0260*/  IMAD R10, R43, 0x400, R32 ;  /* 0x000004002b0a7824 */ /* 0x000fca00078e0220 */
[----:B------:R-:W-:-:S04]  /*0270*/  SHF.R.S32.HI R5, RZ, 0x1f, R10 ;  /* 0x0000001fff057819 */ /* 0x000fc8000001140a */
[----:B------:R-:W-:-:S04]  /*0280*/  LEA.HI R5, R5, R10, RZ, 0xa ;  /* 0x0000000a05057211 */ /* 0x000fc800078f50ff */
[----:B------:R-:W-:-:S05]  /*0290*/  LEA.HI.SX32 R5, R5, 0x1, 0x16 ;  /* 0x0000000105057811 */ /* 0x000fca00078fb2ff */
[----:B------:R-:W-:Y:S01]  /*02a0*/  IMAD.WIDE R4, R5, 0x4, R8 ;  /* 0x0000000405047825 */ /* 0x000fe200078e0208 */
[----:B------:R-:W-:-:S04]  /*02b0*/  IADD3 R40, R10, 0x80, RZ ;  /* 0x000000800a287810 */ /* 0x000fc80007ffe0ff */
[----:B0-----:R-:W-:-:S04]  /*02c0*/  SHF.R.S32.HI R3, RZ, 0x1f, R40 ;  /* 0x0000001fff037819 */ /* 0x001fc80000011428 */
[----:B------:R-:W-:-:S04]  /*02d0*/  LEA.HI R3, R3, R40, RZ, 0xa ;  /* 0x0000002803037211 */ /* 0x000fc800078f50ff */
[----:B------:R-:W-:-:S05]  /*02e0*/  LEA.HI.SX32 R3, R3, 0x1, 0x16 ;  /* 0x0000000103037811 */ /* 0x000fca00078fb2ff */
[----:B------:R-:W-:Y:S01]  /*02f0*/  IMAD.WIDE R12, R3, 0x4, R8 ;  /* 0x00000004030c7825 */ /* 0x000fe200078e0208 */
[----:B------:R-:W-:-:S04]  /*0300*/  IADD3 R35, R10, 0x100, RZ ;  /* 0x000001000a237810 */ /* 0x000fc80007ffe0ff */
[----:B------:R-:W-:-:S04]  /*0310*/  SHF.R.S32.HI R42, RZ, 0x1f, R35 ;  /* 0x0000001fff2a7819 */ /* 0x000fc80000011423 */
[----:B------:R-:W-:-:S04]  /*0320*/  LEA.HI R3, R42, R35, RZ, 0xa ;  /* 0x000000232a037211 */ /* 0x000fc800078f50ff */
[----:B------:R-:W-:Y:S02]  /*0330*/  LEA.HI.SX32 R3, R3, 0x1, 0x16 ;  /* 0x0000000103037811 */ /* 0x000fe400078fb2ff */
[----:B------:R-:W-:-:S04]  /*0340*/  IADD3 R34, R10, 0x180, RZ ;  /* 0x000001800a227810 */ /* 0x000fc80007ffe0ff */
[----:B------:R-:W-:Y:S01]  /*0350*/  SHF.R.S32.HI R43, RZ, 0x1f, R34 ;  /* 0x0000001fff2b7819 */ /* 0x000fe20000011422 */
[----:B---3--:R0:W-:Y:S04]  /*0360*/  STS [R0.X4+`((shared_array + 0x1c00))], R11 ;  /* 0x0000000b00007388 */ /* 0x0081e80000004800 */
[----:B------:R-:W3:Y:S01]  /*0370*/  LD.E.STRONG.GPU R57, [R14.64+0x1e00] ;  /* 0x001e00040e397980 */ /* 0x000ee2000c10f900 */
[----:B------:R-:W-:Y:S01]  /*0380*/  WARPSYNC 0xffffffff ;  /* 0xffffffff00007948 */ /* 0x000fe20003800000 */
[----:B------:R-:W-:Y:S02]  /*0390*/  ULDC.64 UR4, c[0x0][0x118] ;  /* 0x0000460000047ab9 */ /* 0x000fe40000000a00 */
[----:B------:R1:W4:Y:S04]  /*03a0*/  LDG.E.CONSTANT R33, [R4.64] ;  /* 0x0000000404217981 */ /* 0x000328000c1e9900 */
[----:B------:R5:W4:Y:S01]  /*03b0*/  LDG.E.CONSTANT R65, [R12.64] ;  /* 0x000000040c417981 */ /* 0x000b22000c1e9900 */
[----:B-1----:R-:W-:-:S05]  /*03c0*/  IMAD.WIDE R4, R3, 0x4, R8 ;  /* 0x0000000403047825 */ /* 0x002fca00078e0208 */
[----:B------:R1:W4:Y:S01]  /*03d0*/  LDG.E.CONSTANT R72, [R4.64] ;  /* 0x0000000404487981 */ /* 0x000322000c1e9900 */
[----:B------:R-:W-:-:S04]  /*03e0*/  LEA.HI R3, R43, R34, RZ, 0xa ;  /* 0x000000222b037211 */ /* 0x000fc800078f50ff */
[----:B------:R-:W-:-:S05]  /*03f0*/  LEA.HI.SX32 R3, R3, 0x1, 0x16 ;  /* 0x0000000103037811 */ /* 0x000fca00078fb2ff */
[----:B------:R-:W-:-:S05]  /*0400*/  IMAD.WIDE R48, R3, 0x4, R8 ;  /* 0x0000000403307825 */ /* 0x000fca00078e0208 */
[----:B------:R0:W4:Y:S01]  /*0410*/  LDG.E.CONSTANT R75, [R48.64] ;  /* 0x00000004304b7981 */ /* 0x000122000c1e9900 */
[----:B------:R-:W-:Y:S02]  /*0420*/  SHF.R.S32.HI R3, RZ, 0x1f, R32 ;  /* 0x0000001fff037819 */ /* 0x000fe40000011420 */
[----:B-----5:R-:W-:Y:S02]  /*0430*/  IADD3 R12, R10, 0x200, RZ ;  /* 0x000002000a0c7810 */ /* 0x020fe40007ffe0ff */
[----:B------:R-:W-:Y:S02]  /*0440*/  LEA.HI R3, R3, R32, RZ, 0xa ;  /* 0x0000002003037211 */ /* 0x000fe400078f50ff */
[----:B--2---:R-:W-:-:S03]  /*0450*/  SHF.R.S32.HI R41, RZ, 0x1f, R12 ;  /* 0x0000001fff297819 */ /* 0x004fc6000001140c */
[C---:B0-----:R-:W-:Y:S01]  /*0460*/  IMAD.SHL.U32 R11, R3.reuse, 0x2, RZ ;  /* 0x00000002030b7824 */ /* 0x041fe200078e00ff */
[----:B------:R-:W-:Y:S02]  /*0470*/  LOP3.LUT R3, R3, 0x3ffffc00, RZ, 0xc0, !PT ;  /* 0x3ffffc0003037812 */ /* 0x000fe400078ec0ff */
[----:B-1----:R-:W-:Y:S02]  /*0480*/  LEA.HI R4, R41, R12, RZ, 0xa ;  /* 0x0000000c29047211 */ /* 0x002fe400078f50ff */
[----:B------:R-:W-:Y:S02]  /*0490*/  LOP3.LUT R11, R11, 0x3ffff800, RZ, 0xc0, !PT ;  /* 0x3ffff8000b0b7812 */ /* 0x000fe400078ec0ff */
[----:B------:R-:W-:Y:S02]  /*04a0*/  LEA.HI.SX32 R51, R4, 0x1, 0x16 ;  /* 0x0000000104337811 */ /* 0x000fe400078fb2ff */
[----:B------:R-:W-:-:S03]  /*04b0*/  IADD3 R56, R11, R32, -R3 ;  /* 0x000000200b387210 */ /* 0x000fc60007ffe803 */
[----:B------:R-:W-:-:S05]  /*04c0*/  IMAD.WIDE R50, R51, 0x4, R8 ;  /* 0x0000000433327825 */ /* 0x000fca00078e0208 */
[----:B------:R0:W2:Y:S01]  /*04d0*/  LDG.E.CONSTANT R81, [R50.64] ;  /* 0x0000000432517981 */ /* 0x0000a2000c1e9900 */
[----:B------:R-:W-:-:S04]  /*04e0*/  IADD3 R13, R10, 0x280, RZ ;  /* 0x000002800a0d7810 */ /* 0x000fc80007ffe0ff */
[----:B------:R-:W-:Y:S01]  /*04f0*/  SHF.R.S32.HI R48, RZ, 0x1f, R13 ;  /* 0x0000001fff307819 */ /* 0x000fe2000001140d */
[----:B---3--:R-:W-:Y:S04]  /*0500*/  STS [R0.X4+`((shared_array + 0x1e00))], R57 ;  /* 0x0000003900007388 */ /* 0x008fe80000004800 */
[----:B------:R-:W-:Y:S06]  /*0510*/  BAR.SYNC 0x0 ;  /* 0x0000000000007b1d */ /* 0x000fec0000000000 */
[----:B------:R-:W4:Y:S04]  /*0520*/  LDS R4, [R56.X4+`((shared_array + 0x1000))] ;  /* 0x0000000038047984 */ /* 0x000f280000004800 */
[----:B------:R-:W1:Y:S01]  /*0530*/  LDS R11, [R56.X4+`(shared_array)] ;  /* 0x00000000380b7984 */ /* 0x000e620000004800 */
[----:B----4-:R-:W-:Y:S01]  /*0540*/  IMAD.WIDE.U32 R4, R4, R33, RZ ;  /* 0x0000002104047225 */ /* 0x010fe200078e00ff */
[----:B------:R-:W-:-:S03]  /*0550*/  IADD3 R33, R32, 0x80, RZ ;  /* 0x0000008020217810 */ /* 0x000fc60007ffe0ff */
[----:B------:R-:W-:Y:S01]  /*0560*/  IMAD R3, R4, R7, RZ ;  /* 0x0000000704037224 */ /* 0x000fe200078e02ff */
[----:B------:R-:W-:-:S03]  /*0570*/  SHF.R.S32.HI R4, RZ, 0x1f, R33 ;  /* 0x0000001fff047819 */ /* 0x000fc60000011421 */
[----:B------:R-:W-:Y:S01]  /*0580*/  IMAD.HI.U32 R3, R3, R6, RZ ;  /* 0x0000000603037227 */ /* 0x000fe200078e00ff */
[----:B------:R-:W-:-:S04]  /*0590*/  LEA.HI R49, R4, R33, RZ, 0xa ;  /* 0x0000002104317211 */ /* 0x000fc800078f50ff */
[----:B------:R-:W-:Y:S01]  /*05a0*/  IADD3 R4, R5, R6, -R3 ;  /* 0x0000000605047210 */ /* 0x000fe20007ffe803 */
[C---:B------:R-:W-:Y:S01]  /*05b0*/  IMAD.SHL.U32 R5, R49.reuse, 0x2, RZ ;  /* 0x0000000231057824 */ /* 0x040fe200078e00ff */
[----:B0-----:R-:W-:Y:S01]  /*05c0*/  LOP3.LUT R50, R49, 0x3ffffc00, RZ, 0xc0, !PT ;  /* 0x3ffffc0031327812 */ /* 0x001fe200078ec0ff */
[--C-:B-1----:R-:W-:Y:S01]  /*05d0*/  IMAD R3, R6, 0x2, R11.reuse ;  /* 0x0000000206037824 */ /* 0x102fe200078e020b */
[----:B------:R-:W-:Y:S02]  /*05e0*/  LEA.HI R49, R48, R13, RZ, 0xa ;  /* 0x0000000d30317211 */ /* 0x000fe400078f50ff */
[----:B------:R-:W-:Y:S01]  /*05f0*/  LOP3.LUT R5, R5, 0x3ffff800, RZ, 0xc0, !PT ;  /* 0x3ffff80005057812 */ /* 0x000fe200078ec0ff */
[C---:B------:R-:W-:Y:S01]  /*0600*/  IMAD.IADD R51, R4.reuse, 0x1, R11 ;  /* 0x0000000104337824 */ /* 0x040fe200078e020b */
[----:B------:R-:W-:Y:S02]  /*0610*/  IADD3 R57, -R4, R3, RZ ;  /* 0x0000000304397210 */ /* 0x000fe40007ffe1ff */
[----:B------:R-:W-:-:S02]  /*0620*/  LEA.HI.SX32 R49, R49, 0x1, 0x16 ;  /* 0x0000000131317811 */ /* 0x000fc400078fb2ff */
[----:B------:R-:W-:Y:S01]  /*0630*/  IADD3 R64, R5, R33, -R50 ;  /* 0x0000002105407210 */ /* 0x000fe20007ffe832 */
[----:B------:R-:W-:Y:S02]  /*0640*/  STS [R56.X4+`(shared_array)], R51 ;  /* 0x0000003338007388 */ /* 0x000fe40000004800 */
[----:B------:R-:W-:Y:S02]  /*0650*/  IMAD.WIDE R58, R49, 0x4, R8 ;  /* 0x00000004313a7825 */ /* 0x000fe400078e0208 */
[----:B------:R0:W-:Y:S04]  /*0660*/  STS [R56.X4+`((shared_array + 0x1000))], R57 ;  /* 0x0000003938007388 */ /* 0x0001e80000004800 */
[----:B------:R-:W1:Y:S04]  /*0670*/  LDS R4, [R64.X4+`((shared_array + 0x1000))] ;  /* 0x0000000040047984 */ /* 0x000e680000004800 */
[----:B------:R3:W4:Y:S04]  /*0680*/  LDG.E.CONSTANT R91, [R58.64] ;  /* 0x000000043a5b7981 */ /* 0x000728000c1e9900 */
[----:B------:R-:W5:Y:S01]  /*0690*/  LDS R11, [R64.X4+`(shared_array)] ;  /* 0x00000000400b7984 */ /* 0x000f620000004800 */
[----:B------:R-:W-:-:S02]  /*06a0*/  IADD3 R50, R32, 0x100, RZ ;  /* 0x0000010020327810 */ /* 0x000fc40007ffe0ff */
[----:B------:R-:W-:-:S04]  /*06b0*/  IADD3 R49, R10, 0x300, RZ ;  /* 0x000003000a317810 */ /* 0x000fc80007ffe0ff */
[----:B0-----:R-:W-:-:S04]  /*06c0*/  SHF.R.S32.HI R56, RZ, 0x1f, R49 ;  /* 0x0000001fff387819 */ /* 0x001fc80000011431 */
[----:B------:R-:W-:Y:S01]  /*06d0*/  LEA.HI R57, R56, R49, RZ, 0xa ;  /* 0x0000003138397211 */ /* 0x000fe200078f50ff */
[----:B-1----:R-:W-:Y:S01]  /*06e0*/  IMAD.WIDE.U32 R4, R4, R65, RZ ;  /* 0x0000004104047225 */ /* 0x002fe200078e00ff */
[----:B------:R-:W-:-:S03]  /*06f0*/  SHF.R.S32.HI R65, RZ, 0x1f, R50 ;  /* 0x0000001fff417819 */ /* 0x000fc60000011432 */
[----:B------:R-:W-:Y:S01]  /*0700*/  IMAD R3, R4, R7, RZ ;  /* 0x0000000704037224 */ /* 0x000fe200078e02ff */
[----:B------:R-:W-:-:S03]  /*0710*/  LEA.HI R65, R65, R50, RZ, 0xa ;  /* 0x0000003241417211 */ /* 0x000fc600078f50ff */
[----:B------:R-:W-:-:S05]  /*0720*/  IMAD.HI.U32 R3, R3, R6, RZ ;  /* 0x0000000603037227 */ /* 0x000fca00078e00ff */
[----:B------:R-:W-:Y:S01]  /*0730*/  IADD3 R4, R5, R6, -R3 ;  /* 0x0000000605047210 */ /* 0x000fe20007ffe803 */
[C---:B------:R-:W-:Y:S01]  /*0740*/  IMAD.SHL.U32 R5, R65.reuse, 0x2, RZ ;  /* 0x0000000241057824 */ /* 0x040fe200078e00ff */
[----:B------:R-:W-:Y:S01]  /*0750*/  LOP3.LUT R65, R65, 0x3ffffc00, RZ, 0xc0, !PT ;  /* 0x3ffffc0041417812 */ /* 0x000fe200078ec0ff */
[--C-:B-----5:R-:W-:Y:S01]  /*0760*/  IMAD R3, R6, 0x2, R11.reuse ;  /* 0x0000000206037824 */ /* 0x120fe200078e020b */
[----:B------:R-:W-:Y:S02]  /*0770*/  LEA.HI.SX32 R57, R57, 0x1, 0x16 ;  /* 0x0000000139397811 */ /* 0x000fe400078fb2ff */
[----:B------:R-:W-:Y:S01]  /*0780*/  LOP3.LUT R5, R5, 0x3ffff800, RZ, 0xc0, !PT ;  /* 0x3ffff80005057812 */ /* 0x000fe200078ec0ff */
[----:B------:R-:W-:Y:S02]  /*0790*/  IMAD.IADD R51, R4, 0x1, R11 ;  /* 0x0000000104337824 */ /* 0x000fe400078e020b */
[----:B---3--:R-:W-:Y:S01]  /*07a0*/  IMAD.IADD R59, R3, 0x1, -R4 ;  /* 0x00000001033b7824 */ /* 0x008fe200078e0a04 */
[----:B------:R-:W-:Y:S01]  /*07b0*/  IADD3 R65, R5, R50, -R65 ;  /* 0x0000003205417210 */ /* 0x000fe20007ffe841 */
[----:B------:R-:W-:Y:S01]  /*07c0*/  IMAD.WIDE R66, R57, 0x4, R8 ;  /* 0x0000000439427825 */ /* 0x000fe200078e0208 */
[----:B------:R0:W-:Y:S01]  /*07d0*/  STS [R64.X4+`(shared_array)], R51 ;  /* 0x0000003340007388 */ /* 0x0001e20000004800 */
[----:B------:R-:W-:-:S03]  /*07e0*/  ULDC.64 UR4, c[0x0][0x118] ;  /* 0x0000460000047ab9 */ /* 0x000fc60000000a00 */
[----:B------:R1:W-:Y:S04]  /*07f0*/  STS [R64.X4+`((shared_array + 0x1000))], R59 ;  /* 0x0000003b40007388 */ /* 0x0003e80000004800 */
[----:B------:R-:W3:Y:S04]  /*0800*/  LDS R5, [R65.X4+`((shared_array + 0x1000))] ;  /* 0x0000000041057984 */ /* 0x000ee80000004800 */
[----:B------:R5:W4:Y:S04]  /*0810*/  LDG.E.CONSTANT R99, [R66.64] ;  /* 0x0000000442637981 */ /* 0x000b28000c1e9900 */
[----:B------:R-:W2:Y:S01]  /*0820*/  LDS R11, [R65.X4+`(shared_array)] ;  /* 0x00000000410b7984 */ /* 0x000ea20000004800 */
[----:B------:R-:W-:-:S02]  /*0830*/  IADD3 R57, R32, 0x180, RZ ;  /* 0x0000018020397810 */ /* 0x000fc40007ffe0ff */
[----:B0-----:R-:W-:Y:S02]  /*0840*/  IADD3 R51, R10, 0x380, RZ ;  /* 0x000003800a337810 */ /* 0x001fe40007ffe0ff */
[----:B------:R-:W-:Y:S02]  /*0850*/  SHF.R.S32.HI R58, RZ, 0x1f, R57 ;  /* 0x0000001fff3a7819 */ /* 0x000fe40000011439 */
[----:B-1----:R-:W-:Y:S02]  /*0860*/  SHF.R.S32.HI R64, RZ, 0x1f, R51 ;  /* 0x0000001fff407819 */ /* 0x002fe40000011433 */
[----:B------:R-:W-:Y:S02]  /*0870*/  LEA.HI R59, R58, R57, RZ, 0xa ;  /* 0x000000393a3b7211 */ /* 0x000fe400078f50ff */
[----:B-----5:R-:W-:Y:S02]  /*0880*/  LEA.HI R67, R64, R51, RZ, 0xa ;  /* 0x0000003340437211 */ /* 0x020fe400078f50ff */
[----:B------:R-:W-:Y:S01]  /*0890*/  LOP3.LUT R66, R59, 0x3ffffc00, RZ, 0xc0, !PT ;  /* 0x3ffffc003b427812 */ /* 0x000fe200078ec0ff */
[----:B---3--:R-:W-:-:S04]  /*08a0*/  IMAD.WIDE.U32 R4, R5, R72, RZ ;  /* 0x0000004805047225 */ /* 0x008fc800078e00ff */
[----:B------:R-:W-:-:S04]  /*08b0*/  IMAD R3, R4, R7, RZ ;  /* 0x0000000704037224 */ /* 0x000fc800078e02ff */
[----:B------:R-:W-:-:S05]  /*08c0*/  IMAD.HI.U32 R3, R3, R6, RZ ;  /* 0x0000000603037227 */ /* 0x000fca00078e00ff */
[----:B------:R-:W-:Y:S01]  /*08d0*/  IADD3 R4, R5, R6, -R3 ;  /* 0x0000000605047210 */ /* 0x000fe20007ffe803 */
[----:B------:R-:W-:Y:S01]  /*08e0*/  IMAD.SHL.U32 R5, R59, 0x2, RZ ;  /* 0x000000023b057824 */ /* 0x000fe200078e00ff */
[----:B------:R-:W-:Y:S01]  /*08f0*/  LEA.HI.SX32 R67, R67, 0x1, 0x16 ;  /* 0x0000000143437811 */ /* 0x000fe200078fb2ff */
[----:B--2---:R-:W-:-:S03]  /*0900*/  IMAD R3, R6, 0x2, R11 ;  /* 0x0000000206037824 */ /* 0x004fc600078e020b */
[----:B------:R-:W-:Y:S01]  /*0910*/  LOP3.LUT R5, R5, 0x3ffff800, RZ, 0xc0, !PT ;  /* 0x3ffff80005057812 */ /* 0x000fe200078ec0ff */
[----:B------:R-:W-:Y:S02]  /*0920*/  IMAD.IADD R72, R4, 0x1, R11 ;  /* 0x0000000104487824 */ /* 0x000fe400078e020b */
[----:B------:R-:W-:Y:S01]  /*0930*/  IMAD.IADD R74, R3, 0x1, -R4 ;  /* 0x00000001034a7824 */ /* 0x000fe200078e0a04 */
[----:B------:R-:W-:Y:S01]  /*0940*/  IADD3 R73, R5, R57, -R66 ;  /* 0x0000003905497210 */ /* 0x000fe20007ffe842 */
[----:B------:R-:W-:Y:S01]  /*0950*/  IMAD.WIDE R82, R67, 0x4, R8 ;  /* 0x0000000443527825 */ /* 0x000fe200078e0208 */
[----:B------:R0:W-:Y:S04]  /*0960*/  STS [R65.X4+`(shared_array)], R72 ;  /* 0x0000004841007388 */ /* 0x0001e80000004800 */
[----:B------:R-:W-:Y:S04]  /*0970*/  STS [R65.X4+`((shared_array + 0x1000))], R74 ;  /* 0x0000004a41007388 */ /* 0x000fe80000004800 */
[----:B------:R-:W1:Y:S04]  /*0980*/  LDS R4, [R73.X4+`((shared_array + 0x1000))] ;  /* 0x0000000049047984 */ /* 0x000e680000004800 */
[----:B------:R2:W3:Y:S04]  /*0990*/  LDG.E.CONSTANT R82, [R82.64] ;  /* 0x0000000452527981 */ /* 0x0004e8000c1e9900 */
[----:B------:R-:W5:Y:S01]  /*09a0*/  LDS R11, [R73.X4+`(shared_array)] ;  /* 0x00000000490b7984 */ /* 0x000f620000004800 */
[----:B------:R-:W-:-:S04]  /*09b0*/  IADD3 R59, R32, 0x200, RZ ;  /* 0x00000200203b7810 */ /* 0x000fc80007ffe0ff */
[----:B------:R-:W-:-:S04]  /*09c0*/  SHF.R.S32.HI R66, RZ, 0x1f, R59 ;  /* 0x0000001fff427819 */ /* 0x000fc8000001143b */
[----:B------:R-:W-:-:S04]  /*09d0*/  LEA.HI R67, R66, R59, RZ, 0xa ;  /* 0x0000003b42437211 */ /* 0x000fc800078f50ff */
[----:B0-----:R-:W-:Y:S01]  /*09e0*/  LOP3.LUT R72, R67, 0x3ffffc00, RZ, 0xc0, !PT ;  /* 0x3ffffc0043487812 */ /* 0x001fe200078ec0ff */
[----:B-1----:R-:W-:-:S04]  /*09f0*/  IMAD.WIDE.U32 R4, R4, R75, RZ ;  /* 0x0000004b04047225 */ /* 0x002fc800078e00ff */
[----:B------:R-:W-:Y:S01]  /*0a00*/  IMAD R3, R4, R7, RZ ;  /* 0x0000000704037224 */ /* 0x000fe200078e02ff */
[----:B------:R-:W-:-:S03]  /*0a10*/  SHF.L.U32 R75, R67, 0x1, RZ ;  /* 0x00000001434b7819 */ /* 0x000fc600000006ff */
[-C--:B------:R-:W-:Y:S01]  /*0a20*/  IMAD.HI.U32 R3, R3, R6.reuse, RZ ;  /* 0x0000000603037227 */ /* 0x080fe200078e00ff */
[----:B------:R-:W-:Y:S02]  /*0a30*/  LOP3.LUT R75, R75, 0x3ffff800, RZ, 0xc0, !PT ;  /* 0x3ffff8004b4b7812 */ /* 0x000fe400078ec0ff */
[----:B------:R-:W-:Y:S02]  /*0a40*/  SHF.R.S32.HI R67, RZ, 0x1f, R10 ;  /* 0x0000001fff437819 */ /* 0x000fe4000001140a */
[----:B------:R-:W-:Y:S01]  /*0a50*/  IADD3 R4, R5, R6, -R3 ;  /* 0x0000000605047210 */ /* 0x000fe20007ffe803 */
[----:B-----5:R-:W-:Y:S01]  /*0a60*/  IMAD R3, R6, 0x2, R11 ;  /* 0x0000000206037824 */ /* 0x020fe200078e020b */
[----:B--2---:R-:W-:-:S03]  /*0a70*/  IADD3 R83, R75, R59, -R72 ;  /* 0x0000003b4b537210 */ /* 0x004fc60007ffe848 */
[----:B------:R-:W-:Y:S02]  /*0a80*/  IMAD.IADD R74, R4, 0x1, R11 ;  /* 0x00000001044a7824 */ /* 0x000fe400078e020b */
[----:B------:R-:W-:Y:S01]  /*0a90*/  IMAD.IADD R80, R3, 0x1, -R4 ;  /* 0x0000000103507824 */ /* 0x000fe200078e0a04 */
[----:B------:R-:W-:Y:S02]  /*0aa0*/  LEA.HI R3, R67, R10, RZ, 0x9 ;  /* 0x0000000a43037211 */ /* 0x000fe400078f48ff */
[----:B------:R0:W-:Y:S02]  /*0ab0*/  STS [R73.X4+`(shared_array)], R74 ;  /* 0x0000004a49007388 */ /* 0x0001e40000004800 */
[----:B------:R-:W-:Y:S02]  /*0ac0*/  LEA.HI.SX32 R3, R3, 0x2, 0x17 ;  /* 0x0000000203037811 */ /* 0x000fe400078fbaff */
[----:B------:R1:W-:Y:S04]  /*0ad0*/  STS [R73.X4+`((shared_array + 0x1000))], R80 ;  /* 0x0000005049007388 */ /* 0x0003e80000004800 */
[----:B------:R-:W2:Y:S01]  /*0ae0*/  LDS R4, [R83.X4+`((shared_array + 0x1000))] ;  /* 0x0000000053047984 */ /* 0x000ea20000004800 */
[----:B------:R-:W-:-:S03]  /*0af0*/  IMAD.WIDE R88, R3, 0x4, R8 ;  /* 0x0000000403587825 */ /* 0x000fc600078e0208 */
[----:B------:R-:W5:Y:S04]  /*0b00*/  LDS R11, [R83.X4+`(shared_array)] ;  /* 0x00000000530b7984 */ /* 0x000f680000004800 */
[----:B------:R1:W3:Y:S01]  /*0b10*/  LDG.E.CONSTANT R88, [R88.64] ;  /* 0x0000000458587981 */ /* 0x0002e2000c1e9900 */
[----:B------:R-:W-:-:S04]  /*0b20*/  IADD3 R65, R32, 0x280, RZ ;  /* 0x0000028020417810 */ /* 0x000fc80007ffe0ff */
[----:B------:R-:W-:-:S04]  /*0b30*/  SHF.R.S32.HI R72, RZ, 0x1f, R65 ;  /* 0x0000001fff487819 */ /* 0x000fc80000011441 */
[----:B0-----:R-:W-:-:S05]  /*0b40*/  LEA.HI R74, R72, R65, RZ, 0xa ;  /* 0x00000041484a7211 */ /* 0x001fca00078f50ff */
[C---:B-1----:R-:W-:Y:S01]  /*0b50*/  IMAD.SHL.U32 R73, R74.reuse, 0x2, RZ ;  /* 0x000000024a497824 */ /* 0x042fe200078e00ff */
[----:B------:R-:W-:Y:S01]  /*0b60*/  LOP3.LUT R80, R74, 0x3ffffc00, RZ, 0xc0, !PT ;  /* 0x3ffffc004a507812 */ /* 0x000fe200078ec0ff */
[----:B--2---:R-:W-:-:S04]  /*0b70*/  IMAD.WIDE.U32 R4, R4, R81, RZ ;  /* 0x0000005104047225 */ /* 0x004fc800078e00ff */
[----:B------:R-:W-:-:S04]  /*0b80*/  IMAD R3, R4, R7, RZ ;  /* 0x0000000704037224 */ /* 0x000fc800078e02ff */
[----:B------:R-:W-:Y:S01]  /*0b90*/  IMAD.HI.U32 R3, R3, R6, RZ ;  /* 0x0000000603037227 */ /* 0x000fe200078e00ff */
[----:B------:R-:W-:-:S04]  /*0ba0*/  LOP3.LUT R73, R73, 0x3ffff800, RZ, 0xc0, !PT ;  /* 0x3ffff80049497812 */ /* 0x000fc800078ec0ff */
[----:B------:R-:W-:Y:S01]  /*0bb0*/  IADD3 R4, R5, R6, -R3 ;  /* 0x0000000605047210 */ /* 0x000fe20007ffe803 */
[----:B-----5:R-:W-:Y:S01]  /*0bc0*/  IMAD R3, R6, 0x2, R11 ;  /* 0x0000000206037824 */ /* 0x020fe200078e020b */
[----:B------:R-:W-:-:S03]  /*0bd0*/  IADD3 R96, R73, R65, -R80 ;  /* 0x0000004149607210 */ /* 0x000fc60007ffe850 */
[----:B------:R-:W-:Y:S02]  /*0be0*/  IMAD.IADD R74, R4, 0x1, R11 ;  /* 0x00000001044a7824 */ /* 0x000fe400078e020b */
[----:B------:R-:W-:Y:S01]  /*0bf0*/  IMAD.IADD R90, R3, 0x1, -R4 ;  /* 0x00000001035a7824 */ /* 0x000fe200078e0a04 */
[----:B------:R-:W-:Y:S02]  /*0c00*/  SHF.R.S32.HI R75, RZ, 0x1f, R40 ;  /* 0x0000001fff4b7819 */ /* 0x000fe40000011428 */
[----:B------:R0:W-:Y:S04]  /*0c10*/  STS [R83.X4+`(shared_array)], R74 ;  /* 0x0000004a53007388 */ /* 0x0001e80000004800 */
[----:B------:R1:W-:Y:S04]  /*0c20*/  STS [R83.X4+`((shared_array + 0x1000))], R90 ;  /* 0x0000005a53007388 */ /* 0x0003e80000004800 */
[----:B------:R-:W4:Y:S01]  /*0c30*/  LDS R4, [R96.X4+`((shared_array + 0x1000))] ;  /* 0x0000000060047984 */ /* 0x000f220000004800 */
[----:B------:R-:W-:-:S03]  /*0c40*/  LEA.HI R3, R75, R40, RZ, 0x9 ;  /* 0x000000284b037211 */ /* 0x000fc600078f48ff */
[----:B------:R-:W2:Y:S01]  /*0c50*/  LDS R11, [R96.X4+`(shared_array)] ;  /* 0x00000000600b7984 */ /* 0x000ea20000004800 */
[----:B------:R-:W-:-:S05]  /*0c60*/  LEA.HI.SX32 R3, R3, 0x2, 0x17 ;  /* 0x0000000203037811 */ /* 0x000fca00078fbaff */
[----:B------:R-:W-:-:S05]  /*0c70*/  IMAD.WIDE R80, R3, 0x4, R8 ;  /* 0x0000000403507825 */ /* 0x000fca00078e0208 */
[----:B------:R5:W3:Y:S01]  /*0c80*/  LDG.E.CONSTANT R89, [R80.64] ;  /* 0x0000000450597981 */ /* 0x000ae2000c1e9900 */
[----:B------:R-:W-:-:S04]  /*0c90*/  IADD3 R73, R32, 0x300, RZ ;  /* 0x0000030020497810 */ /* 0x000fc80007ffe0ff */
[----:B0-----:R-:W-:-:S04]  /*0ca0*/  SHF.R.S32.HI R74, RZ, 0x1f, R73 ;  /* 0x0000001fff4a7819 */ /* 0x001fc80000011449 */
[----:B-1----:R-:W-:Y:S01]  /*0cb0*/  LEA.HI R83, R74, R73, RZ, 0xa ;  /* 0x000000494a537211 */ /* 0x002fe200078f50ff */
[----:B----4-:R-:W-:-:S04]  /*0cc0*/  IMAD.WIDE.U32 R4, R4, R91, RZ ;  /* 0x0000005b04047225 */ /* 0x010fc800078e00ff */
[----:B------:R-:W-:-:S04]  /*0cd0*/  IMAD R3, R4, R7, RZ ;  /* 0x0000000704037224 */ /* 0x000fc800078e02ff */
[----:B------:R-:W-:-:S04]  /*0ce0*/  IMAD.HI.U32 R3, R3, R6, RZ ;  /* 0x0000000603037227 */ /* 0x000fc800078e00ff */
[----:B------:R-:W-:Y:S01]  /*0cf0*/  IMAD.SHL.U32 R91, R83, 0x2, RZ ;  /* 0x00000002535b7824 */ /* 0x000fe200078e00ff */
[----:B------:R-:W-:Y:S02]  /*0d00*/  IADD3 R4, R5, R6, -R3 ;  /* 0x0000000605047210 */ /* 0x000fe40007ffe803 */
[----:B--2---:R-:W-:Y:S02]  /*0d10*/  LEA R3, R6, R11, 0x1 ;  /* 0x0000000b06037211 */ /* 0x004fe400078e08ff */
[----:B------:R-:W-:Y:S02]  /*0d20*/  LOP3.LUT R90, R83, 0x3ffffc00, RZ, 0xc0, !PT ;  /* 0x3ffffc00535a7812 */ /* 0x000fe400078ec0ff */
[----:B------:R-:W-:Y:S01]  /*0d30*/  LOP3.LUT R91, R91, 0x3ffff800, RZ, 0xc0, !PT ;  /* 0x3ffff8005b5b7812 */ /* 0x000fe200078ec0ff */
[----:B------:R-:W-:Y:S02]  /*0d40*/  IMAD.IADD R83, R4, 0x1, R11 ;  /* 0x0000000104537824 */ /* 0x000fe400078e020b */
[----:B------:R-:W-:Y:S01]  /*0d50*/  IMAD.IADD R97, R3, 0x1, -R4 ;  /* 0x0000000103617824 */ /* 0x000fe200078e0a04 */
[----:B------:R-:W-:-:S02]  /*0d60*/  IADD3 R98, R91, R73, -R90 ;  /* 0x000000495b627210 */ /* 0x000fc40007ffe85a */
[----:B------:R0:W-:Y:S04]  /*0d70*/  STS [R96.X4+`(shared_array)], R83 ;  /* 0x0000005360007388 */ /* 0x0001e80000004800 */
[----:B------:R-:W-:Y:S04]  /*0d80*/  STS [R96.X4+`((shared_array + 0x1000))], R97 ;  /* 0x0000006160007388 */ /* 0x000fe80000004800 */
[----:B------:R-:W1:Y:S01]  /*0d90*/  LDS R4, [R98.X4+`((shared_array + 0x1000))] ;  /* 0x0000000062047984 */ /* 0x000e620000004800 */
[----:B------:R-:W-:-:S03]  /*0da0*/  LEA.HI R3, R42, R35, RZ, 0x9 ;  /* 0x000000232a037211 */ /* 0x000fc600078f48ff */
[----:B------:R-:W2:Y:S01]  /*0db0*/  LDS R11, [R98.X4+`(shared_array)] ;  /* 0x00000000620b7984 */ /* 0x000ea20000004800 */
[----:B------:R-:W-:-:S05]  /*0dc0*/  LEA.HI.SX32 R3, R3, 0x2, 0x17 ;  /* 0x0000000203037811 */ /* 0x000fca00078fbaff */
[----:B------:R-:W-:-:S06]  /*0dd0*/  IMAD.WIDE R90, R3, 0x4, R8 ;  /* 0x00000004035a7825 */ /* 0x000fcc00078e0208 */
[----:B------:R4:W3:Y:S01]  /*0de0*/  LDG.E.CONSTANT R90, [R90.64] ;  /* 0x000000045a5a7981 */ /* 0x0008e2000c1e9900 */
[----:B-----5:R-:W-:-:S04]  /*0df0*/  IADD3 R81, R32, 0x380, RZ ;  /* 0x0000038020517810 */ /* 0x020fc80007ffe0ff */
[----:B------:R-:W-:-:S04]  /*0e00*/  SHF.R.S32.HI R80, RZ, 0x1f, R81 ;  /* 0x0000001fff507819 */ /* 0x000fc80000011451 */
[----:B0-----:R-:W-:Y:S01]  /*0e10*/  LEA.HI R83, R80, R81, RZ, 0xa ;  /* 0x0000005150537211 */ /* 0x001fe200078f50ff */
[----:B-1----:R-:W-:-:S04]  /*0e20*/  IMAD.WIDE.U32 R4, R4, R99, RZ ;  /* 0x0000006304047225 */ /* 0x002fc800078e00ff */
[----:B------:R-:W-:-:S04]  /*0e30*/  IMAD R3, R4, R7, RZ ;  /* 0x0000000704037224 */ /* 0x000fc800078e02ff */
[----:B------:R-:W-:-:S05]  /*0e40*/  IMAD.HI.U32 R3, R3, R6, RZ ;  /* 0x0000000603037227 */ /* 0x000fca00078e00ff */
[----:B------:R-:W-:Y:S01]  /*0e50*/  IADD3 R4, R5, R6, -R3 ;  /* 0x0000000605047210 */ /* 0x000fe20007ffe803 */
[C---:B------:R-:W-:Y:S01]  /*0e60*/  IMAD.SHL.U32 R5, R83.reuse, 0x2, RZ ;  /* 0x0000000253057824 */ /* 0x040fe200078e00ff */
[----:B------:R-:W-:Y:S01]  /*0e70*/  LOP3.LUT R96, R83, 0x3ffffc00, RZ, 0xc0, !PT ;  /* 0x3ffffc0053607812 */ /* 0x000fe200078ec0ff */
[----:B--2---:R-:W-:-:S03]  /*0e80*/  IMAD R3, R6, 0x2, R11 ;  /* 0x0000000206037824 */ /* 0x004fc600078e020b */
[----:B------:R-:W-:Y:S01]  /*0e90*/  LOP3.LUT R5, R5, 0x3ffff800, RZ, 0xc0, !PT ;  /* 0x3ffff80005057812 */ /* 0x000fe200078ec0ff */
[----:B------:R-:W-:Y:S02]  /*0ea0*/  IMAD.IADD R83, R4, 0x1, R11 ;  /* 0x0000000104537824 */ /* 0x000fe400078e020b */
[----:B------:R-:W-:Y:S01]  /*0eb0*/  IMAD.IADD R99, R3, 0x1, -R4 ;  /* 0x0000000103637824 */ /* 0x000fe200078e0a04 */
[----:B------:R-:W-:Y:S02]  /*0ec0*/  IADD3 R104, R5, R81, -R96 ;  /* 0x0000005105687210 */ /* 0x000fe40007ffe860 */
[----:B------:R0:W-:Y:S04]  /*0ed0*/  STS [R98.X4+`(shared_array)], R83 ;  /* 0x0000005362007388 */ /* 0x0001e80000004800 */
[----:B------:R-:W-:Y:S04]  /*0ee0*/  STS [R98.X4+`((shared_array + 0x1000))], R99 ;  /* 0x0000006362007388 */ /* 0x000fe80000004800 */
[----:B------:R-:W3:Y:S01]  /*0ef0*/  LDS R5, [R104.X4+`((shared_array + 0x1000))] ;  /* 0x0000000068057984 */ /* 0x000ee20000004800 */
[----:B------:R-:W-:-:S03]  /*0f00*/  LEA.HI R3, R43, R34, RZ, 0x9 ;  /* 0x000000222b037211 */ /* 0x000fc600078f48ff */
[----:B------:R-:W1:Y:S01]  /*0f10*/  LDS R11, [R104.X4+`(shared_array)] ;  /* 0x00000000680b7984 */ /* 0x000e620000004800 */
[----:B------:R-:W-:-:S05]  /*0f20*/  LEA.HI.SX32 R3, R3, 0x2, 0x17 ;  /* 0x0000000203037811 */ /* 0x000fca00078fbaff */
[----:B------:R-:W-:-:S05]  /*0f30*/  IMAD.WIDE R96, R3, 0x4, R8 ;  /* 0x0000000403607825 */ /* 0x000fca00078e0208 */
[----:B----4-:R2:W4:Y:S01]  /*0f40*/  LDG.E.CONSTANT R91, [R96.64] ;  /* 0x00000004605b7981 */ /* 0x010522000c1e9900 */
[----:B0-----:R-:W-:Y:S01]  /*0f50*/  SHF.R.S32.HI R83, RZ, 0x1f, R32 ;  /* 0x0000001fff537819 */ /* 0x001fe20000011420 */
[----:B---3--:R-:W-:-:S04]  /*0f60*/  IMAD.WIDE.U32 R4, R5, R82, RZ ;  /* 0x0000005205047225 */ /* 0x008fc800078e00ff */
[----:B------:R-:W-:-:S04]  /*0f70*/  IMAD R3, R4, R7, RZ ;  /* 0x0000000704037224 */ /* 0x000fc800078e02ff */
[----:B------:R-:W-:-:S05]  /*0f80*/  IMAD.HI.U32 R3, R3, R6, RZ ;  /* 0x0000000603037227 */ /* 0x000fca00078e00ff */
[----:B------:R-:W-:Y:S02]  /*0f90*/  IADD3 R4, R5, R6, -R3 ;  /* 0x0000000605047210 */ /* 0x000fe40007ffe803 */
[----:B------:R-:W-:Y:S01]  /*0fa0*/  LEA.HI R5, R83, R32, RZ, 0x9 ;  /* 0x0000002053057211 */ /* 0x000fe200078f48ff */
[----:B-1----:R-:W-:-:S04]  /*0fb0*/  IMAD R3, R6, 0x2, R11 ;  /* 0x0000000206037824 */ /* 0x002fc800078e020b */
[C---:B------:R-:W-:Y:S01]  /*0fc0*/  IMAD.SHL.U32 R82, R5.reuse, 0x2, RZ ;  /* 0x0000000205527824 */ /* 0x040fe200078e00ff */
[----:B------:R-:W-:Y:S01]  /*0fd0*/  LOP3.LUT R5, R5, 0x3ffffe00, RZ, 0xc0, !PT ;  /* 0x3ffffe0005057812 */ /* 0x000fe200078ec0ff */
[----:B------:R-:W-:Y:S01]  /*0fe0*/  IMAD.IADD R105, R3, 0x1, -R4 ;  /* 0x0000000103697824 */ /* 0x000fe200078e0a04 */
[----:B------:R-:W-:Y:S02]  /*0ff0*/  IADD3 R99, R4, R11, RZ ;  /* 0x0000000b04637210 */ /* 0x000fe40007ffe0ff */
[----:B------:R-:W-:-:S04]  /*1000*/  LOP3.LUT R82, R82, 0x3ffffc00, RZ, 0xc0, !PT ;  /* 0x3ffffc0052527812 */ /* 0x000fc800078ec0ff */
[----:B------:R-:W-:Y:S01]  /*1010*/  IADD3 R106, R82, R32, -R5 ;  /* 0x00000020526a7210 */ /* 0x000fe20007ffe805 */
[----:B------:R-:W-:Y:S04]  /*1020*/  STS [R104.X4+`(shared_array)], R99 ;  /* 0x0000006368007388 */ /* 0x000fe80000004800 */
[----:B------:R-:W-:Y:S04]  /*1030*/  STS [R104.X4+`((shared_array + 0x1000))], R105 ;  /* 0x0000006968007388 */ /* 0x000fe80000004800 */
[----:B------:R-:W-:Y:S06]  /*1040*/  BAR.SYNC 0x0 ;  /* 0x0000000000007b1d */ /* 0x000fec0000000000 */
[----:B------:R-:W0:Y:S01]  /*1050*/  LDS R5, [R106.X4+`((shared_array + 0x800))] ;  /* 0x000000006a057984 */ /* 0x000e220000004800 */
[----:B------:R-:W-:-:S03]  /*1060*/  LEA.HI R3, R41, R12, RZ, 0x9 ;  /* 0x0000000c29037211 */ /* 0x000fc600078f48ff */
[----:B------:R-:W1:Y:S01]  /*1070*/  LDS R11, [R106.X4+`(shared_array)] ;  /* 0x000000006a0b7984 */ /* 0x000e620000004800 */
[----:B------:R-:W-:-:S05]  /*1080*/  LEA.HI.SX32 R3, R3, 0x2, 0x17 ;  /* 0x0000000203037811 */ /* 0x000fca00078fbaff */
[----:B--2---:R-:W-:-:S06]  /*1090*/  IMAD.WIDE R96, R3, 0x4, R8 ;  /* 0x0000000403607825 */ /* 0x004fcc00078e0208 */
[----:B------:R2:W3:Y:S01]  /*10a0*/  LDG.E.CONSTANT R96, [R96.64] ;  /* 0x0000000460607981 */ /* 0x0004e2000c1e9900 */
[----:B------:R-:W-:Y:S01]  /*10b0*/  SHF.R.S32.HI R82, RZ, 0x1f, R33 ;  /* 0x0000001fff527819 */ /* 0x000fe20000011421 */
[----:B0-----:R-:W-:-:S04]  /*10c0*/  IMAD.WIDE.U32 R4, R5, R88, RZ ;  /* 0x0000005805047225 */ /* 0x001fc800078e00ff */
[----:B------:R-:W-:-:S04]  /*10d0*/  IMAD R3, R4, R7, RZ ;  /* 0x0000000704037224 */ /* 0x000fc800078e02ff */
[----:B------:R-:W-:-:S05]  /*10e0*/  IMAD.HI.U32 R3, R3, R6, RZ ;  /* 0x0000000603037227 */ /* 0x000fca00078e00ff */
[----:B------:R-:W-:Y:S02]  /*10f0*/  IADD3 R4, R5, R6, -R3 ;  /* 0x0000000605047210 */ /* 0x000fe40007ffe803 */
[----:B------:R-:W-:-:S05]  /*1100*/  LEA.HI R3, R82, R33, RZ, 0x9 ;  /* 0x0000002152037211 */ /* 0x000fca00078f48ff */
[C---:B------:R-:W-:Y:S01]  /*1110*/  IMAD.SHL.U32 R5, R3.reuse, 0x2, RZ ;  /* 0x0000000203057824 */ /* 0x040fe200078e00ff */
[----:B------:R-:W-:Y:S01]  /*1120*/  LOP3.LUT R88, R3, 0x3ffffe00, RZ, 0xc0, !PT ;  /* 0x3ffffe0003587812 */ /* 0x000fe200078ec0ff */
[----:B-1----:R-:W-:-:S03]  /*1130*/  IMAD R3, R6, 0x2, R11 ;  /* 0x0000000206037824 */ /* 0x002fc600078e020b */
[----:B------:R-:W-:Y:S01]  /*1140*/  LOP3.LUT R5, R5, 0x3ffffc00, RZ, 0xc0, !PT ;  /* 0x3ffffc0005057812 */ /* 0x000fe200078ec0ff */
[----:B--2---:R-:W-:Y:S02]  /*1150*/  IMAD.IADD R97, R4, 0x1, R11 ;  /* 0x0000000104617824 */ /* 0x004fe400078e020b */
[----:B------:R-:W-:Y:S01]  /*1160*/  IMAD.IADD R105, R3, 0x1, -R4 ;  /* 0x0000000103697824 */ /* 0x000fe200078e0a04 */
[----:B------:R-:W-:Y:S02]  /*1170*/  IADD3 R104, R5, R33, -R88 ;  /* 0x0000002105687210 */ /* 0x000fe40007ffe858 */
[----:B------:R-:W-:Y:S04]  /*1180*/  STS [R106.X4+`(shared_array)], R97 ;  /* 0x000000616a007388 */ /* 0x000fe80000004800 */
[----:B------:R-:W-:Y:S04]  /*1190*/  STS [R106.X4+`((shared_array + 0x800))], R105 ;  /* 0x000000696a007388 */ /* 0x000fe80000004800 */
[----:B------:R-:W0:Y:S01]  /*11a0*/  LDS R4, [R104.X4+`((shared_array + 0x800))] ;  /* 0x0000000068047984 */ /* 0x000e220000004800 */
[----:B------:R-:W-:-:S03]  /*11b0*/  LEA.HI R3, R48, R13, RZ, 0x9 ;  /* 0x0000000d30037211 */ /* 0x000fc600078f48ff */
[----:B------:R-:W1:Y:S01]  /*11c0*/  LDS R11, [R104.X4+`(shared_array)] ;  /* 0x00000000680b7984 */ /* 0x000e620000004800 */
[----:B------:R-:W-:-:S05]  /*11d0*/  LEA.HI.SX32 R3, R3, 0x2, 0x17 ;  /* 0x0000000203037811 */ /* 0x000fca00078fbaff */
[----:B------:R-:W-:-:S05]  /*11e0*/  IMAD.WIDE R98, R3, 0x4, R8 ;  /* 0x0000000403627825 */ /* 0x000fca00078e0208 */
[----:B------:R2:W5:Y:S01]  /*11f0*/  LDG.E.CONSTANT R88, [R98.64] ;  /* 0x0000000462587981 */ /* 0x000562000c1e9900 */
[----:B0-----:R-:W-:-:S04]  /*1200*/  IMAD.WIDE.U32 R4, R4, R89, RZ ;  /* 0x0000005904047225 */ /* 0x001fc800078e00ff */
[----:B------:R-:W-:Y:S01]  /*1210*/  IMAD R3, R4, R7, RZ ;  /* 0x0000000704037224 */ /* 0x000fe200078e02ff */
[----:B------:R-:W-:-:S03]  /*1220*/  SHF.R.S32.HI R89, RZ, 0x1f, R50 ;  /* 0x0000001fff597819 */ /* 0x000fc60000011432 */
[----:B------:R-:W-:-:S05]  /*1230*/  IMAD.HI.U32 R3, R3, R6, RZ ;  /* 0x0000000603037227 */ /* 0x000fca00078e00ff */
[----:B------:R-:W-:Y:S02]  /*1240*/  IADD3 R4, R5, R6, -R3 ;  /* 0x0000000605047210 */ /* 0x000fe40007ffe803 */
[----:B------:R-:W-:-:S05]  /*1250*/  LEA.HI R3, R89, R50, RZ, 0x9 ;  /* 0x0000003259037211 */ /* 0x000fca00078f48ff */
[C---:B------:R-:W-:Y:S01]  /*1260*/  IMAD.SHL.U32 R97, R3.reuse, 0x2, RZ ;  /* 0x0000000203617824 */ /* 0x040fe200078e00ff */
[----:B------:R-:W-:Y:S01]  /*1270*/  LOP3.LUT R5, R3, 0x3ffffe00, RZ, 0xc0, !PT ;  /* 0x3ffffe0003057812 */ /* 0x000fe200078ec0ff */
[----:B-1----:R-:W-:-:S03]  /*1280*/  IMAD R3, R6, 0x2, R11 ;  /* 0x0000000206037824 */ /* 0x002fc600078e020b */
[----:B------:R-:W-:Y:S01]  /*1290*/  LOP3.LUT R97, R97, 0x3ffffc00, RZ, 0xc0, !PT ;  /* 0x3ffffc0061617812 */ /* 0x000fe200078ec0ff */
[C---:B------:R-:W-:Y:S01]  /*12a0*/  IMAD.IADD R105, R4.reuse, 0x1, R11 ;  /* 0x0000000104697824 */ /* 0x040fe200078e020b */
[----:B------:R-:W-:Y:S02]  /*12b0*/  IADD3 R107, -R4, R3, RZ ;  /* 0x00000003046b7210 */ /* 0x000fe40007ffe1ff */
[----:B------:R-:W-:Y:S02]  /*12c0*/  IADD3 R106, R97, R50, -R5 ;  /* 0x00000032616a7210 */ /* 0x000fe40007ffe805 */
[----:B------:R-:W-:Y:S04]  /*12d0*/  STS [R104.X4+`(shared_array)], R105 ;  /* 0x0000006968007388 */ /* 0x000fe80000004800 */
[----:B------:R-:W-:Y:S04]  /*12e0*/  STS [R104.X4+`((shared_array + 0x800))], R107 ;  /* 0x0000006b68007388 */ /* 0x000fe80000004800 */
[----:B------:R-:W0:Y:S01]  /*12f0*/  LDS R5, [R106.X4+`((shared_array + 0x800))] ;  /* 0x000000006a057984 */ /* 0x000e220000004800 */
[----:B------:R-:W-:-:S03]  /*1300*/  LEA.HI R3, R56, R49, RZ, 0x9 ;  /* 0x0000003138037211 */ /* 0x000fc600078f48ff */
[----:B------:R-:W1:Y:S01]  /*1310*/  LDS R11, [R106.X4+`(shared_array)] ;  /* 0x000000006a0b7984 */ /* 0x000e620000004800 */
[----:B------:R-:W-:-:S05]  /*1320*/  LEA.HI.SX32 R3, R3, 0x2, 0x17 ;  /* 0x0000000203037811 */ /* 0x000fca00078fbaff */
[----:B--2---:R-:W-:-:S05]  /*1330*/  IMAD.WIDE R98, R3, 0x4, R8 ;  /* 0x0000000403627825 */ /* 0x004fca00078e0208 */
[----:B------:R2:W5:Y:S01]  /*1340*/  LDG.E.CONSTANT R97, [R98.64] ;  /* 0x0000000462617981 */ /* 0x000562000c1e9900 */
        /* <DEDUP_REMOVED lines=9> */
[----:B------:R-:W-:Y:S02]  /*13e0*/  IMAD.IADD R105, R4, 0x1, R11 ;  /* 0x0000000104697824 */ /* 0x000fe400078e020b */
[----:B------:R-:W-:Y:S01]  /*13f0*/  IMAD.IADD R107, R3, 0x1, -R4 ;  /* 0x00000001036b7824 */ /* 0x000fe200078e0a04 */
[----:B------:R-:W-:Y:S02]  /*1400*/  IADD3 R104, R5, R57, -R90 ;  /* 0x0000003905687210 */ /* 0x000fe40007ffe85a */
[----:B------:R-:W-:Y:S04]  /*1410*/  STS [R106.X4+`(shared_array)], R105 ;  /* 0x000000696a007388 */ /* 0x000fe80000004800 */
[----:B------:R-:W-:Y:S04]  /*1420*/  STS [R106.X4+`((shared_array + 0x800))], R107 ;  /* 0x0000006b6a007388 */ /* 0x000fe80000004800 */
[----:B------:R-:W4:Y:S01]  /*1430*/  LDS R4, [R104.X4+`((shared_array + 0x800))] ;  /* 0x0000000068047984 */ /* 0x000f220000004800 */
[----:B------:R-:W-:-:S03]  /*1440*/  LEA.HI R3, R64, R51, RZ, 0x9 ;  /* 0x0000003340037211 */ /* 0x000fc600078f48ff */
[----:B------:R-:W0:Y:S01]  /*1450*/  LDS R11, [R104.X4+`(shared_array)] ;  /* 0x00000000680b7984 */ /* 0x000e220000004800 */
[----:B------:R-:W-:-:S05]  /*1460*/  LEA.HI.SX32 R3, R3, 0x2, 0x17 ;  /* 0x0000000203037811 */ /* 0x000fca00078fbaff */
[----:B--2---:R-:W-:-:S05]  /*1470*/  IMAD.WIDE R98, R3, 0x4, R8 ;  /* 0x0000000403627825 */ /* 0x004fca00078e0208 */
[----:B------:R1:W2:Y:S01]  /*1480*/  LDG.E.CONSTANT R90, [R98.64] ;  /* 0x00000004625a7981 */ /* 0x0002a2000c1e9900 */
[----:B----4-:R-:W-:-:S04]  /*1490*/  IMAD.WIDE.U32 R4, R4, R91, RZ ;  /* 0x0000005b04047225 */ /* 0x010fc800078e00ff */
[----:B------:R-:W-:-:S04]  /*14a0*/  IMAD R3, R4, R7, RZ ;  /* 0x0000000704037224 */ /* 0x000fc800078e02ff */
[----:B------:R-:W-:-:S05]  /*14b0*/  IMAD.HI.U32 R3, R3, R6, RZ ;  /* 0x0000000603037227 */ /* 0x000fca00078e00ff */
[----:B------:R-:W-:Y:S02]  /*14c0*/  IADD3 R4, R5, R6, -R3 ;  /* 0x0000000605047210 */ /* 0x000fe40007ffe803 */
[----:B------:R-:W-:-:S05]  /*14d0*/  LEA.HI R3, R66, R59, RZ, 0x9 ;  /* 0x0000003b42037211 */ /* 0x000fca00078f48ff */
[C---:B------:R-:W-:Y:S01]  /*14e0*/  IMAD.SHL.U32 R5, R3.reuse, 0x2, RZ ;  /* 0x0000000203057824 */ /* 0x040fe200078e00ff */
[----:B------:R-:W-:Y:S01]  /*14f0*/  LOP3.LUT R106, R3, 0x3ffffe00, RZ, 0xc0, !PT ;  /* 0x3ffffe00036a7812 */ /* 0x000fe200078ec0ff */
[----:B0-----:R-:W-:-:S03]  /*1500*/  IMAD R3, R6, 0x2, R11 ;  /* 0x0000000206037824 */ /* 0x001fc600078e020b */
[----:B------:R-:W-:Y:S01]  /*1510*/  LOP3.LUT R5, R5, 0x3ffffc00, RZ, 0xc0, !PT ;  /* 0x3ffffc0005057812 */ /* 0x000fe200078ec0ff */
[----:B------:R-:W-:Y:S02]  /*1520*/  IMAD.IADD R105, R4, 0x1, R11 ;  /* 0x0000000104697824 */ /* 0x000fe400078e020b */
[----:B------:R-:W-:Y:S01]  /*1530*/  IMAD.IADD R107, R3, 0x1, -R4 ;  /* 0x00000001036b7824 */ /* 0x000fe200078e0a04 */
[----:B------:R-:W-:Y:S02]  /*1540*/  IADD3 R106, R5, R59, -R106 ;  /* 0x0000003b056a7210 */ /* 0x000fe40007ffe86a */
[----:B------:R-:W-:Y:S04]  /*1550*/  STS [R104.X4+`(shared_array)], R105 ;  /* 0x0000006968007388 */ /* 0x000fe80000004800 */
[----:B------:R-:W-:Y:S04]  /*1560*/  STS [R104.X4+`((shared_array + 0x800))], R107 ;  /* 0x0000006b68007388 */ /* 0x000fe80000004800 */
[----:B------:R-:W3:Y:S01]  /*1570*/  LDS R5, [R106.X4+`((shared_array + 0x800))] ;  /* 0x000000006a057984 */ /* 0x000ee20000004800 */
[----:B------:R-:W-:-:S03]  /*1580*/  LEA.HI R3, R67, R10, RZ, 0x8 ;  /* 0x0000000a43037211 */ /* 0x000fc600078f40ff */
[----:B------:R-:W0:Y:S01]  /*1590*/  LDS R11, [R106.X4+`(shared_array)] ;  /* 0x000000006a0b7984 */ /* 0x000e220000004800 */
[----:B------:R-:W-:-:S05]  /*15a0*/  LEA.HI.SX32 R3, R3, 0x4, 0x18 ;  /* 0x0000000403037811 */ /* 0x000fca00078fc2ff */
[----:B-1----:R-:W-:-:S05]  /*15b0*/  IMAD.WIDE R98, R3, 0x4, R8 ;  /* 0x0000000403627825 */ /* 0x002fca00078e0208 */
[----:B------:R1:W4:Y:S01]  /*15c0*/  LDG.E.CONSTANT R91, [R98.64] ;  /* 0x00000004625b7981 */ /* 0x000322000c1e9900 */
[----:B---3--:R-:W-:-:S04]  /*15d0*/  IMAD.WIDE.U32 R4, R5, R96, RZ ;  /* 0x0000006005047225 */ /* 0x008fc800078e00ff */
[----:B------:R-:W-:-:S04]  /*15e0*/  IMAD R3, R4, R7, RZ ;  /* 0x0000000704037224 */ /* 0x000fc800078e02ff */
[----:B------:R-:W-:-:S05]  /*15f0*/  IMAD.HI.U32 R3, R3, R6, RZ ;  /* 0x0000000603037227 */ /* 0x000fca00078e00ff */
[----:B------:R-:W-:Y:S02]  /*1600*/  IADD3 R4, R5, R6, -R3 ;  /* 0x0000000605047210 */ /* 0x000fe40007ffe803 */
[----:B------:R-:W-:-:S04]  /*1610*/  LEA.HI R3, R72, R65, RZ, 0x9 ;  /* 0x0000004148037211 */ /* 0x000fc800078f48ff */
[C---:B------:R-:W-:Y:S02]  /*1620*/  SHF.L.U32 R5, R3.reuse, 0x1, RZ ;  /* 0x0000000103057819 */ /* 0x040fe400000006ff */
[----:B------:R-:W-:Y:S01]  /*1630*/  LOP3.LUT R96, R3, 0x3ffffe00, RZ, 0xc0, !PT ;  /* 0x3ffffe0003607812 */ /* 0x000fe200078ec0ff */
[--C-:B0-----:R-:W-:Y:S01]  /*1640*/  IMAD R3, R6, 0x2, R11.reuse ;  /* 0x0000000206037824 */ /* 0x101fe200078e020b */
[----:B------:R-:W-:Y:S01]  /*1650*/  LOP3.LUT R5, R5, 0x3ffffc00, RZ, 0xc0, !PT ;  /* 0x3ffffc0005057812 */ /* 0x000fe200078ec0ff */
[----:B------:R-:W-:Y:S02]  /*1660*/  IMAD.IADD R105, R4, 0x1, R11 ;  /* 0x0000000104697824 */ /* 0x000fe400078e020b */
[----:B------:R-:W-:Y:S01]  /*1670*/  IMAD.IADD R107, R3, 0x1, -R4 ;  /* 0x00000001036b7824 */ /* 0x000fe200078e0a04 */
[----:B------:R-:W-:Y:S02]  /*1680*/  IADD3 R104, R5, R65, -R96 ;  /* 0x0000004105687210 */ /* 0x000fe40007ffe860 */
[----:B------:R-:W-:Y:S04]  /*1690*/  STS [R106.X4+`(shared_array)], R105 ;  /* 0x000000696a007388 */ /* 0x000fe80000004800 */
[----:B------:R-:W-:Y:S04]  /*16a0*/  STS [R106.X4+`((shared_array + 0x800))], R107 ;  /* 0x0000006b6a007388 */ /* 0x000fe80000004800 */
[----:B------:R-:W5:Y:S01]  /*16b0*/  LDS R5, [R104.X4+`((shared_array + 0x800))] ;  /* 0x0000000068057984 */ /* 0x000f620000004800 */
[----:B------:R-:W-:-:S03]  /*16c0*/  LEA.HI R3, R75, R40, RZ, 0x8 ;  /* 0x000000284b037211 */ /* 0x000fc600078f40ff */
[----:B------:R-:W0:Y:S01]  /*16d0*/  LDS R11, [R104.X4+`(shared_array)] ;  /* 0x00000000680b7984 */ /* 0x000e220000004800 */
[----:B------:R-:W-:-:S05]  /*16e0*/  LEA.HI.SX32 R3, R3, 0x4, 0x18 ;  /* 0x0000000403037811 */ /* 0x000fca00078fc2ff */
[----:B-1----:R-:W-:-:S05]  /*16f0*/  IMAD.WIDE R98, R3, 0x4, R8 ;  /* 0x0000000403627825 */ /* 0x002fca00078e0208 */
[----:B------:R1:W3:Y:S01]  /*1700*/  LDG.E.CONSTANT R96, [R98.64] ;  /* 0x0000000462607981 */ /* 0x0002e2000c1e9900 */
[----:B-----5:R-:W-:-:S04]  /*1710*/  IMAD.WIDE.U32 R4, R5, R88, RZ ;  /* 0x0000005805047225 */ /* 0x020fc800078e00ff */
        /* <DEDUP_REMOVED lines=13> */
[----:B------:R-:W0:Y:S01]  /*17f0*/  LDS R4, [R106.X4+`((shared_array + 0x800))] ;  /* 0x000000006a047984 */ /* 0x000e220000004800 */
[----:B------:R-:W-:-:S03]  /*1800*/  LEA.HI R3, R42, R35, RZ, 0x8 ;  /* 0x000000232a037211 */ /* 0x000fc600078f40ff */
[----:B------:R-:W5:Y:S01]  /*1810*/  LDS R11, [R106.X4+`(shared_array)] ;  /* 0x000000006a0b7984 */ /* 0x000f620000004800 */
[----:B------:R-:W-:-:S05]  /*1820*/  LEA.HI.SX32 R3, R3, 0x4, 0x18 ;  /* 0x0000000403037811 */ /* 0x000fca00078fc2ff */
[----:B-1----:R-:W-:-:S05]  /*1830*/  IMAD.WIDE R98, R3, 0x4, R8 ;  /* 0x0000000403627825 */ /* 0x002fca00078e0208 */
[----:B------:R1:W3:Y:S01]  /*1840*/  LDG.E.CONSTANT R88, [R98.64] ;  /* 0x0000000462587981 */ /* 0x0002e2000c1e9900 */
[----:B0-----:R-:W-:-:S04]  /*1850*/  IMAD.WIDE.U32 R4, R4, R97, RZ ;  /* 0x0000006104047225 */ /* 0x001fc800078e00ff */
[----:B------:R-:W-:-:S04]  /*1860*/  IMAD R3, R4, R7, RZ ;  /* 0x0000000704037224 */ /* 0x000fc800078e02ff */
[----:B------:R-:W-:-:S05]  /*1870*/  IMAD.HI.U32 R3, R3, R6, RZ ;  /* 0x0000000603037227 */ /* 0x000fca00078e00ff */
[----:B------:R-:W-:Y:S02]  /*1880*/  IADD3 R4, R5, R6, -R3 ;  /* 0x0000000605047210 */ /* 0x000fe40007ffe803 */
[----:B------:R-:W-:-:S05]  /*1890*/  LEA.HI R3, R80, R81, RZ, 0x9 ;  /* 0x0000005150037211 */ /* 0x000fca00078f48ff */
[C---:B------:R-:W-:Y:S01]  /*18a0*/  IMAD.SHL.U32 R5, R3.reuse, 0x2, RZ ;  /* 0x0000000203057824 */ /* 0x040fe200078e00ff */
[----:B------:R-:W-:Y:S02]  /*18b0*/  LOP3.LUT R104, R3, 0x3ffffe00, RZ, 0xc0, !PT ;  /* 0x3ffffe0003687812 */ /* 0x000fe400078ec0ff */
[----:B-----5:R-:W-:Y:S02]  /*18c0*/  LEA R3, R6, R11, 0x1 ;  /* 0x0000000b06037211 */ /* 0x020fe400078e08ff */
[----:B------:R-:W-:Y:S01]  /*18d0*/  LOP3.LUT R5, R5, 0x3ffffc00, RZ, 0xc0, !PT ;  /* 0x3ffffc0005057812 */ /* 0x000fe200078ec0ff */
[----:B------:R-:W-:Y:S02]  /*18e0*/  IMAD.IADD R105, R4, 0x1, R11 ;  /* 0x0000000104697824 */ /* 0x000fe400078e020b */
[----:B------:R-:W-:Y:S01]  /*18f0*/  IMAD.IADD R107, R3, 0x1, -R4 ;  /* 0x00000001036b7824 */ /* 0x000fe200078e0a04 */
[----:B------:R-:W-:Y:S02]  /*1900*/  IADD3 R104, R5, R81, -R104 ;  /* 0x0000005105687210 */ /* 0x000fe40007ffe868 */
[----:B------:R-:W-:Y:S04]  /*1910*/  STS [R106.X4+`(shared_array)], R105 ;  /* 0x000000696a007388 */ /* 0x000fe80000004800 */
[----:B------:R-:W-:Y:S04]  /*1920*/  STS [R106.X4+`((shared_array + 0x800))], R107 ;  /* 0x0000006b6a007388 */ /* 0x000fe80000004800 */
[----:B------:R-:W2:Y:S04]  /*1930*/  LDS R5, [R104.X4+`((shared_array + 0x800))] ;  /* 0x0000000068057984 */ /* 0x000ea80000004800 */
[----:B------:R-:W0:Y:S01]  /*1940*/  LDS R11, [R104.X4+`(shared_array)] ;  /* 0x00000000680b7984 */ /* 0x000e220000004800 */
[----:B------:R-:W-:-:S04]  /*1950*/  LEA.HI R3, R43, R34, RZ, 0x8 ;  /* 0x000000222b037211 */ /* 0x000fc800078f40ff */
[----:B------:R-:W-:-:S05]  /*1960*/  LEA.HI.SX32 R3, R3, 0x4, 0x18 ;  /* 0x0000000403037811 */ /* 0x000fca00078fc2ff */
[----:B-1----:R-:W-:-:S05]  /*1970*/  IMAD.WIDE R98, R3, 0x4, R8 ;  /* 0x0000000403627825 */ /* 0x002fca00078e0208 */
[----:B------:R1:W5:Y:S01]  /*1980*/  LDG.E.CONSTANT R97, [R98.64] ;  /* 0x0000000462617981 */ /* 0x000362000c1e9900 */
[----:B--2---:R-:W-:-:S04]  /*1990*/  IMAD.WIDE.U32 R4, R5, R90, RZ ;  /* 0x0000005a05047225 */ /* 0x004fc800078e00ff */
[----:B------:R-:W-:-:S04]  /*19a0*/  IMAD R3, R4, R7, RZ ;  /* 0x0000000704037224 */ /* 0x000fc800078e02ff */
[----:B------:R-:W-:-:S05]  /*19b0*/  IMAD.HI.U32 R3, R3, R6, RZ ;  /* 0x0000000603037227 */ /* 0x000fca00078e00ff */
[----:B------:R-:W-:Y:S01]  /*19c0*/  IADD3 R4, R5, R6, -R3 ;  /* 0x0000000605047210 */ /* 0x000fe20007ffe803 */
[----:B0-----:R-:W-:-:S04]  /*19d0*/  IMAD R3, R6, 0x2, R11 ;  /* 0x0000000206037824 */ /* 0x001fc800078e020b */
[----:B------:R-:W-:Y:S01]  /*19e0*/  IMAD.IADD R107, R3, 0x1, -R4 ;  /* 0x00000001036b7824 */ /* 0x000fe200078e0a04 */
[----:B------:R-:W-:Y:S01]  /*19f0*/  LEA.HI R3, R83, R32, RZ, 0x8 ;  /* 0x0000002053037211 */ /* 0x000fe200078f40ff */
[----:B------:R-:W-:-:S04]  /*1a00*/  IMAD.IADD R105, R4, 0x1, R11 ;  /* 0x0000000104697824 */ /* 0x000fc800078e020b */
[C---:B------:R-:W-:Y:S01]  /*1a10*/  IMAD.SHL.U32 R4, R3.reuse, 0x2, RZ ;  /* 0x0000000203047824 */ /* 0x040fe200078e00ff */
[----:B------:R-:W-:-:S04]  /*1a20*/  LOP3.LUT R3, R3, 0x3fffff00, RZ, 0xc0, !PT ;  /* 0x3fffff0003037812 */ /* 0x000fc800078ec0ff */
[----:B------:R-:W-:Y:S01]  /*1a30*/  LOP3.LUT R4, R4, 0x3ffffe00, RZ, 0xc0, !PT ;  /* 0x3ffffe0004047812 */ /* 0x000fe200078ec0ff */
[----:B------:R-:W-:Y:S03]  /*1a40*/  STS [R104.X4+`(shared_array)], R105 ;  /* 0x0000006968007388 */ /* 0x000fe60000004800 */
[----:B------:R-:W-:Y:S01]  /*1a50*/  IADD3 R106, R4, R32, -R3 ;  /* 0x00000020046a7210 */ /* 0x000fe20007ffe803 */
[----:B------:R-:W-:Y:S04]  /*1a60*/  STS [R104.X4+`((shared_array + 0x800))], R107 ;  /* 0x0000006b68007388 */ /* 0x000fe80000004800 */
[----:B------:R-:W-:Y:S06]  /*1a70*/  BAR.SYNC 0x0 ;  /* 0x0000000000007b1d */ /* 0x000fec0000000000 */
[----:B------:R-:W4:Y:S01]  /*1a80*/  LDS R4, [R106.X4+`((shared_array + 0x400))] ;  /* 0x000000006a047984 */ /* 0x000f220000004800 */
[----:B------:R-:W-:-:S03]  /*1a90*/  LEA.HI R3, R41, R12, RZ, 0x8 ;  /* 0x0000000c29037211 */ /* 0x000fc600078f40ff */
[----:B------:R-:W0:Y:S01]  /*1aa0*/  LDS R11, [R106.X4+`(shared_array)] ;  /* 0x000000006a0b7984 */ /* 0x000e220000004800 */
[----:B------:R-:W-:-:S05]  /*1ab0*/  LEA.HI.SX32 R3, R3, 0x4, 0x18 ;  /* 0x0000000403037811 */ /* 0x000fca00078fc2ff */
[----:B-1----:R-:W-:-:S05]  /*1ac0*/  IMAD.WIDE R98, R3, 0x4, R8 ;  /* 0x0000000403627825 */ /* 0x002fca00078e0208 */
        /* <DEDUP_REMOVED lines=10> */
[----:B------:R-:W-:Y:S01]  /*1b70*/  IMAD.IADD R107, R3, 0x1, -R4 ;  /* 0x00000001036b7824 */ /* 0x000fe200078e0a04 */
[----:B------:R-:W-:Y:S02]  /*1b80*/  IADD3 R105, R4, R11, RZ ;  /* 0x0000000b04697210 */ /* 0x000fe40007ffe0ff */
[----:B------:R-:W-:Y:S02]  /*1b90*/  IADD3 R104, R5, R33, -R104 ;  /* 0x0000002105687210 */ /* 0x000fe40007ffe868 */
[----:B------:R-:W-:Y:S04]  /*1ba0*/  STS [R106.X4+`((shared_array + 0x400))], R107 ;  /* 0x0000006b6a007388 */ /* 0x000fe80000004800 */
[----:B------:R-:W-:Y:S04]  /*1bb0*/  STS [R106.X4+`(shared_array)], R105 ;  /* 0x000000696a007388 */ /* 0x000fe80000004800 */
        /* <DEDUP_REMOVED lines=22> */
[----:B------:R-:W3:Y:S01]  /*1d20*/  LDS R11, [R106.X4+`(shared_array)] ;  /* 0x000000006a0b7984 */ /* 0x000ee20000004800 */
[----:B------:R-:W-:-:S05]  /*1d30*/  LEA.HI.SX32 R3, R3, 0x4, 0x18 ;  /* 0x0000000403037811 */ /* 0x000fca00078fc2ff */
[----:B-1----:R-:W-:-:S05]  /*1d40*/  IMAD.WIDE R98, R3, 0x4, R8 ;  /* 0x0000000403627825 */ /* 0x002fca00078e0208 */
[----:B------:R1:W4:Y:S01]  /*1d50*/  LDG.E.CONSTANT R96, [R98.64] ;  /* 0x0000000462607981 */ /* 0x000322000c1e9900 */
[----:B0-----:R-:W-:-:S04]  /*1d60*/  IMAD.WIDE.U32 R4, R5, R88, RZ ;  /* 0x0000005805047225 */ /* 0x001fc800078e00ff */
[----:B------:R-:W-:-:S04]  /*1d70*/  IMAD R3, R4, R7, RZ ;  /* 0x0000000704037224 */ /* 0x000fc800078e02ff */
[----:B------:R-:W-:-:S05]  /*1d80*/  IMAD.HI.U32 R3, R3, R6, RZ ;  /* 0x0000000603037227 */ /* 0x000fca00078e00ff */
[----:B------:R-:W-:Y:S02]  /*1d90*/  IADD3 R4, R5, R6, -R3 ;  /* 0x0000000605047210 */ /* 0x000fe40007ffe803 */
[----:B------:R-:W-:-:S05]  /*1da0*/  LEA.HI R3, R58, R57, RZ, 0x8 ;  /* 0x000000393a037211 */ /* 0x000fca00078f40ff */
[C---:B------:R-:W-:Y:S01]  /*1db0*/  IMAD.SHL.U32 R5, R3.reuse, 0x2, RZ ;  /* 0x0000000203057824 */ /* 0x040fe200078e00ff */
[----:B------:R-:W-:Y:S01]  /*1dc0*/  LOP3.LUT R88, R3, 0x3fffff00, RZ, 0xc0, !PT ;  /* 0x3fffff0003587812 */ /* 0x000fe200078ec0ff */
[----:B---3--:R-:W-:-:S03]  /*1dd0*/  IMAD R3, R6, 0x2, R11 ;  /* 0x0000000206037824 */ /* 0x008fc600078e020b */
[----:B------:R-:W-:Y:S01]  /*1de0*/  LOP3.LUT R5, R5, 0x3ffffe00, RZ, 0xc0, !PT ;  /* 0x3ffffe0005057812 */ /* 0x000fe200078ec0ff */
[C---:B------:R-:W-:Y:S01]  /*1df0*/  IMAD.IADD R105, R4.reuse, 0x1, R11 ;  /* 0x0000000104697824 */ /* 0x040fe200078e020b */
[----:B------:R-:W-:Y:S02]  /*1e00*/  IADD3 R107, -R4, R3, RZ ;  /* 0x00000003046b7210 */ /* 0x000fe40007ffe1ff */
        /* <DEDUP_REMOVED lines=23> */
[----:B------:R-:W2:Y:S01]  /*1f80*/  LDS R5, [R106.X4+`((shared_array + 0x400))] ;  /* 0x000000006a057984 */ /* 0x000ea20000004800 */
[----:B------:R-:W-:-:S03]  /*1f90*/  LEA.HI R3, R67, R10, RZ, 0x7 ;  /* 0x0000000a43037211 */ /* 0x000fc600078f38ff */
[----:B------:R-:W0:Y:S01]  /*1fa0*/  LDS R11, [R106.X4+`(shared_array)] ;  /* 0x000000006a0b7984 */ /* 0x000e220000004800 */
[----:B------:R-:W-:-:S05]  /*1fb0*/  LEA.HI.SX32 R3, R3, 0x8, 0x19 ;  /* 0x0000000803037811 */ /* 0x000fca00078fcaff */
[----:B-1----:R-:W-:-:S05]  /*1fc0*/  IMAD.WIDE R98, R3, 0x4, R8 ;  /* 0x0000000403627825 */ /* 0x002fca00078e0208 */
[----:B------:R1:W5:Y:S01]  /*1fd0*/  LDG.E.CONSTANT R97, [R98.64] ;  /* 0x0000000462617981 */ /* 0x000362000c1e9900 */
[----:B--2---:R-:W-:-:S04]  /*1fe0*/  IMAD.WIDE.U32 R4, R5, R90, RZ ;  /* 0x0000005a05047225 */ /* 0x004fc800078e00ff */
        /* <DEDUP_REMOVED lines=35> */
[----:B------:R-:W4:Y:S01]  /*2220*/  LDS R11, [R106.X4+`(shared_array)] ;  /* 0x000000006a0b7984 */ /* 0x000f220000004800 */
[----:B------:R-:W-:-:S05]  /*2230*/  LEA.HI.SX32 R3, R3, 0x8, 0x19 ;  /* 0x0000000803037811 */ /* 0x000fca00078fcaff */
[----:B-1----:R-:W-:-:S05]  /*2240*/  IMAD.WIDE R98, R3, 0x4, R8 ;  /* 0x0000000403627825 */ /* 0x002fca00078e0208 */
[----:B------:R1:W2:Y:S01]  /*2250*/  LDG.E.CONSTANT R91, [R98.64] ;  /* 0x00000004625b7981 */ /* 0x0002a2000c1e9900 */
[----:B0-----:R-:W-:-:S04]  /*2260*/  IMAD.WIDE.U32 R4, R5, R96, RZ ;  /* 0x0000006005047225 */ /* 0x001fc800078e00ff */
[----:B------:R-:W-:-:S04]  /*2270*/  IMAD R3, R4, R7, RZ ;  /* 0x0000000704037224 */ /* 0x000fc800078e02ff */
[----:B------:R-:W-:-:S05]  /*2280*/  IMAD.HI.U32 R3, R3, R6, RZ ;  /* 0x0000000603037227 */ /* 0x000fca00078e00ff */
[----:B------:R-:W-:Y:S02]  /*2290*/  IADD3 R4, R5, R6, -R3 ;  /* 0x0000000605047210 */ /* 0x000fe40007ffe803 */
[----:B------:R-:W-:-:S05]  /*22a0*/  LEA.HI R3, R80, R81, RZ, 0x8 ;  /* 0x0000005150037211 */ /* 0x000fca00078f40ff */
[C---:B------:R-:W-:Y:S01]  /*22b0*/  IMAD.SHL.U32 R5, R3.reuse, 0x2, RZ ;  /* 0x0000000203057824 */ /* 0x040fe200078e00ff */
[----:B------:R-:W-:Y:S01]  /*22c0*/  LOP3.LUT R96, R3, 0x3fffff00, RZ, 0xc0, !PT ;  /* 0x3fffff0003607812 */ /* 0x000fe200078ec0ff */
[----:B----4-:R-:W-:-:S03]  /*22d0*/  IMAD R3, R6, 0x2, R11 ;  /* 0x0000000206037824 */ /* 0x010fc600078e020b */
[----:B------:R-:W-:Y:S01]  /*22e0*/  LOP3.LUT R5, R5, 0x3ffffe00, RZ, 0xc0, !PT ;  /* 0x3ffffe0005057812 */ /* 0x000fe200078ec0ff */
[----:B------:R-:W-:Y:S02]  /*22f0*/  IMAD.IADD R105, R4, 0x1, R11 ;  /* 0x0000000104697824 */ /* 0x000fe400078e020b */
[----:B------:R-:W-:Y:S01]  /*2300*/  IMAD.IADD R107, R3, 0x1, -R4 ;  /* 0x00000001036b7824 */ /* 0x000fe200078e0a04 */
[----:B------:R-:W-:Y:S02]  /*2310*/  IADD3 R104, R5, R81, -R96 ;  /* 0x0000005105687210 */ /* 0x000fe40007ffe860 */
[----:B------:R-:W-:Y:S04]  /*2320*/  STS [R106.X4+`(shared_array)], R105 ;  /* 0x000000696a007388 */ /* 0x000fe80000004800 */
[----:B------:R-:W-:Y:S04]  /*2330*/  STS [R106.X4+`((shared_array + 0x400))], R107 ;  /* 0x0000006b6a007388 */ /* 0x000fe80000004800 */
[----:B------:R-:W3:Y:S04]  /*2340*/  LDS R5, [R104.X4+`((shared_array + 0x400))] ;  /* 0x0000000068057984 */ /* 0x000ee80000004800 */
[----:B------:R-:W0:Y:S01]  /*2350*/  LDS R11, [R104.X4+`(shared_array)] ;  /* 0x00000000680b7984 */ /* 0x000e220000004800 */
[----:B------:R-:W-:-:S04]  /*2360*/  LEA.HI R3, R43, R34, RZ, 0x7 ;  /* 0x000000222b037211 */ /* 0x000fc800078f38ff */
[----:B------:R-:W-:-:S05]  /*2370*/  LEA.HI.SX32 R3, R3, 0x8, 0x19 ;  /* 0x0000000803037811 */ /* 0x000fca00078fcaff */
[----:B-1----:R-:W-:-:S05]  /*2380*/  IMAD.WIDE R98, R3, 0x4, R8 ;  /* 0x0000000403627825 */ /* 0x002fca00078e0208 */
[----:B------:R1:W4:Y:S01]  /*2390*/  LDG.E.CONSTANT R96, [R98.64] ;  /* 0x0000000462607981 */ /* 0x000322000c1e9900 */
[----:B---3--:R-:W-:-:S04]  /*23a0*/  IMAD.WIDE.U32 R4, R5, R88, RZ ;  /* 0x0000005805047225 */ /* 0x008fc800078e00ff */
[----:B------:R-:W-:-:S04]  /*23b0*/  IMAD R3, R4, R7, RZ ;  /* 0x0000000704037224 */ /* 0x000fc800078e02ff */
[----:B------:R-:W-:-:S05]  /*23c0*/  IMAD.HI.U32 R3, R3, R6, RZ ;  /* 0x0000000603037227 */ /* 0x000fca00078e00ff */
[----:B------:R-:W-:Y:S01]  /*23d0*/  IADD3 R4, R5, R6, -R3 ;  /* 0x0000000605047210 */ /* 0x000fe20007ffe803 */
[----:B0-----:R-:W-:-:S04]  /*23e0*/  IMAD R3, R6, 0x2, R11 ;  /* 0x0000000206037824 */ /* 0x001fc800078e020b */
[----:B------:R-:W-:Y:S01]  /*23f0*/  IMAD.IADD R107, R3, 0x1, -R4 ;  /* 0x00000001036b7824 */ /* 0x000fe200078e0a04 */
[----:B------:R-:W-:Y:S02]  /*2400*/  LEA.HI R3, R83, R32, RZ, 0x7 ;  /* 0x0000002053037211 */ /* 0x000fe400078f38ff */
[----:B------:R-:W-:-:S03]  /*2410*/  IADD3 R105, R4, R11, RZ ;  /* 0x0000000b04697210 */ /* 0x000fc60007ffe0ff */
[C---:B------:R-:W-:Y:S01]  /*2420*/  IMAD.SHL.U32 R4, R3.reuse, 0x2, RZ ;  /* 0x0000000203047824 */ /* 0x040fe200078e00ff */
[----:B------:R-:W-:-:S04]  /*2430*/  LOP3.LUT R3, R3, 0x3fffff80, RZ, 0xc0, !PT ;  /* 0x3fffff8003037812 */ /* 0x000fc800078ec0ff */
[----:B------:R-:W-:Y:S01]  /*2440*/  LOP3.LUT R4, R4, 0x3fffff00, RZ, 0xc0, !PT ;  /* 0x3fffff0004047812 */ /* 0x000fe200078ec0ff */
[----:B------:R-:W-:Y:S03]  /*2450*/  STS [R104.X4+`(shared_array)], R105 ;  /* 0x0000006968007388 */ /* 0x000fe60000004800 */
[----:B------:R-:W-:Y:S01]  /*2460*/  IADD3 R106, R4, R32, -R3 ;  /* 0x00000020046a7210 */ /* 0x000fe20007ffe803 */
[----:B------:R-:W-:Y:S04]  /*2470*/  STS [R104.X4+`((shared_array + 0x400))], R107 ;  /* 0x0000006b68007388 */ /* 0x000fe80000004800 */
[----:B------:R-:W-:Y:S06]  /*2480*/  BAR.SYNC 0x0 ;  /* 0x0000000000007b1d */ /* 0x000fec0000000000 */
        /* <DEDUP_REMOVED lines=40> */
[----:B------:R-:W0:Y:S01]  /*2710*/  LDS R4, [R106.X4+`((shared_array + 0x200))] ;  /* 0x000000006a047984 */ /* 0x000e220000004800 */
[----:B------:R-:W-:-:S03]  /*2720*/  LEA.HI R3, R56, R49, RZ, 0x7 ;  /* 0x0000003138037211 */ /* 0x000fc600078f38ff */
[----:B------:R-:W2:Y:S01]  /*2730*/  LDS R11, [R106.X4+`(shared_array)] ;  /* 0x000000006a0b7984 */ /* 0x000ea20000004800 */
[----:B------:R-:W-:-:S05]  /*2740*/  LEA.HI.SX32 R3, R3, 0x8, 0x19 ;  /* 0x0000000803037811 */ /* 0x000fca00078fcaff */
[----:B-1----:R-:W-:-:S05]  /*2750*/  IMAD.WIDE R98, R3, 0x4, R8 ;  /* 0x0000000403627825 */ /* 0x002fca00078e0208 */
        /* <DEDUP_REMOVED lines=8> */
[----:B--2---:R-:W-:-:S03]  /*27e0*/  IMAD R3, R6, 0x2, R11 ;  /* 0x0000000206037824 */ /* 0x004fc600078e020b */
        /* <DEDUP_REMOVED lines=21> */
[C---:B------:R-:W-:Y:S01]  /*2940*/  IMAD.IADD R105, R4.reuse, 0x1, R11 ;  /* 0x0000000104697824 */ /* 0x040fe200078e020b */
[----:B------:R-:W-:Y:S02]  /*2950*/  IADD3 R107, -R4, R3, RZ ;  /* 0x00000003046b7210 */ /* 0x000fe40007ffe1ff */
        /* <DEDUP_REMOVED lines=53> */
[----:B------:R-:W-:-:S04]  /*2cb0*/  LEA.HI R3, R80, R81, RZ, 0x7 ;  /* 0x0000005150037211 */ /* 0x000fc800078f38ff */
[C---:B------:R-:W-:Y:S02]  /*2cc0*/  SHF.L.U32 R5, R3.reuse, 0x1, RZ ;  /* 0x0000000103057819 */ /* 0x040fe400000006ff */
[----:B------:R-:W-:Y:S01]  /*2cd0*/  LOP3.LUT R90, R3, 0x3fffff80, RZ, 0xc0, !PT ;  /* 0x3fffff80035a7812 */ /* 0x000fe200078ec0ff */
[--C-:B-----5:R-:W-:Y:S01]  /*2ce0*/  IMAD R3, R6, 0x2, R11.reuse ;  /* 0x0000000206037824 */ /* 0x120fe200078e020b */
        /* <DEDUP_REMOVED lines=39> */
[----:B------:R-:W-:Y:S02]  /*2f60*/  LOP3.LUT R96, R3, 0x3fffffc0, RZ, 0xc0, !PT ;  /* 0x3fffffc003607812 */ /* 0x000fe400078ec0ff */
[----:B0-----:R-:W-:Y:S02]  /*2f70*/  LEA R3, R6, R11, 0x1 ;  /* 0x0000000b06037211 */ /* 0x001fe400078e08ff */
        /* <DEDUP_REMOVED lines=38> */
[----:B------:R-:W-:Y:S02]  /*31e0*/  LOP3.LUT R104, R3, 0x3fffffc0, RZ, 0xc0, !PT ;  /* 0x3fffffc003687812 */ /* 0x000fe400078ec0ff */
[----:B---3--:R-:W-:Y:S02]  /*31f0*/  LEA R3, R6, R11, 0x1 ;  /* 0x0000000b06037211 */ /* 0x008fe400078e08ff */
        /* <DEDUP_REMOVED lines=78> */
[----:B------:R-:W-:Y:S02]  /*36e0*/  LOP3.LUT R88, R3, 0x3fffffc0, RZ, 0xc0, !PT ;  /* 0x3fffffc003587812 */ /* 0x000fe400078ec0ff */
[----:B----4-:R-:W-:Y:S02]  /*36f0*/  LEA R3, R6, R11, 0x1 ;  /* 0x0000000b06037211 */ /* 0x010fe400078e08ff */
        /* <DEDUP_REMOVED lines=79> */
[----:B------:R-:W-:Y:S02]  /*3bf0*/  LOP3.LUT R96, R3, 0x3fffffe0, RZ, 0xc0, !PT ;  /* 0x3fffffe003607812 */ /* 0x000fe400078ec0ff */
[----:B--2---:R-:W-:Y:S02]  /*3c00*/  LEA R3, R6, R11, 0x1 ;  /* 0x0000000b06037211 */ /* 0x004fe400078e08ff */
        /* <DEDUP_REMOVED lines=143> */
[----:B-1----:R-:W-:Y:S01]  /*4500*/  IMAD.IADD R99, R3, 0x1, -R4 ;  /* 0x0000000103637824 */ /* 0x002fe200078e0a04 */
[----:B------:R-:W-:Y:S02]  /*4510*/  IADD3 R98, R96, R50, -R5 ;  /* 0x0000003260627210 */ /* 0x000fe40007ffe805 */
[----:B------:R-:W-:Y:S04]  /*4520*/  STS [R88.X4+`(shared_array)], R105 ;  /* 0x0000006958007388 */ /* 0x000fe80000004800 */
[----:B------:R-:W-:Y:S04]  /*4530*/  STS [R88.X4+`((shared_array + 0x40))], R99 ;  /* 0x0000006358007388 */ /* 0x000fe80000004800 */
[----:B------:R-:W0:Y:S04]  /*4540*/  LDS R5, [R98.X4+`((shared_array + 0x40))] ;  /* 0x0000000062057984 */ /* 0x000e280000004800 */
[----:B------:R-:W1:Y:S01]  /*4550*/  LDS R11, [R98.X4+`(shared_array)] ;  /* 0x00000000620b7984 */ /* 0x000e620000004800 */
[----:B------:R-:W-:-:S04]  /*4560*/  LEA.HI R3, R56, R49, RZ, 0x4 ;  /* 0x0000003138037211 */ /* 0x000fc800078f20ff */
[----:B------:R-:W-:-:S05]  /*4570*/  LEA.HI.SX32 R3, R3, 0x40, 0x1c ;  /* 0x0000004003037811 */ /* 0x000fca00078fe2ff */
[----:B------:R-:W-:-:S05]  /*4580*/  IMAD.WIDE R96, R3, 0x4, R8 ;  /* 0x0000000403607825 */ /* 0x000fca00078e0208 */
        /* <DEDUP_REMOVED lines=8> */
[----:B-1----:R-:W-:Y:S02]  /*4610*/  LEA R3, R6, R11, 0x1 ;  /* 0x0000000b06037211 */ /* 0x002fe400078e08ff */
[----:B------:R-:W-:Y:S01]  /*4620*/  LOP3.LUT R5, R5, 0x3fffffe0, RZ, 0xc0, !PT ;  /* 0x3fffffe005057812 */ /* 0x000fe200078ec0ff */
[----:B------:R-:W-:Y:S02]  /*4630*/  IMAD.IADD R99, R4, 0x1, R11 ;  /* 0x0000000104637824 */ /* 0x000fe400078e020b */
[----:B------:R-:W-:Y:S01]  /*4640*/  IMAD.IADD R105, R3, 0x1, -R4 ;  /* 0x0000000103697824 */ /* 0x000fe200078e0a04 */
[----:B------:R-:W-:Y:S02]  /*4650*/  IADD3 R88, R5, R57, -R88 ;  /* 0x0000003905587210 */ /* 0x000fe40007ffe858 */
[----:B------:R-:W-:Y:S04]  /*4660*/  STS [R98.X4+`(shared_array)], R99 ;  /* 0x0000006362007388 */ /* 0x000fe80000004800 */
[----:B------:R-:W-:Y:S04]  /*4670*/  STS [R98.X4+`((shared_array + 0x40))], R105 ;  /* 0x0000006962007388 */ /* 0x000fe80000004800 */
[----:B------:R-:W5:Y:S04]  /*4680*/  LDS R4, [R88.X4+`((shared_array + 0x40))] ;  /* 0x0000000058047984 */ /* 0x000f680000004800 */
[----:B------:R-:W0:Y:S01]  /*4690*/  LDS R11, [R88.X4+`(shared_array)] ;  /* 0x00000000580b7984 */ /* 0x000e220000004800 */
[----:B------:R-:W-:-:S04]  /*46a0*/  LEA.HI R3, R64, R51, RZ, 0x4 ;  /* 0x0000003340037211 */ /* 0x000fc800078f20ff */
[----:B------:R-:W-:-:S05]  /*46b0*/  LEA.HI.SX32 R3, R3, 0x40, 0x1c ;  /* 0x0000004003037811 */ /* 0x000fca00078fe2ff */
[----:B---3--:R-:W-:-:S05]  /*46c0*/  IMAD.WIDE R96, R3, 0x4, R8 ;  /* 0x0000000403607825 */ /* 0x008fca00078e0208 */
        /* <DEDUP_REMOVED lines=17> */
[----:B--2---:R-:W-:-:S04]  /*47e0*/  IMAD.WIDE.U32 R4, R5, R106, RZ ;  /* 0x0000006a05047225 */ /* 0x004fc800078e00ff */
[----:B------:R-:W-:Y:S01]  /*47f0*/  IMAD R3, R4, R7, RZ ;  /* 0x0000000704037224 */ /* 0x000fe200078e02ff */
[----:B------:R-:W-:-:S03]  /*4800*/  LEA.HI R4, R67, R10, RZ, 0x3 ;  /* 0x0000000a43047211 */ /* 0x000fc600078f18ff */
[----:B------:R-:W-:Y:S01]  /*4810*/  IMAD.HI.U32 R3, R3, R6, RZ ;  /* 0x0000000603037227 */ /* 0x000fe200078e00ff */
[----:B-1----:R-:W-:-:S04]  /*4820*/  LEA.HI.SX32 R97, R4, 0x80, 0x1d ;  /* 0x0000008004617811 */ /* 0x002fc800078feaff */
[----:B------:R-:W-:Y:S01]  /*4830*/  IADD3 R96, R5, R6, -R3 ;  /* 0x0000000605607210 */ /* 0x000fe20007ffe803 */
[----:B------:R-:W-:-:S05]  /*4840*/  IMAD.WIDE R4, R97, 0x4, R8 ;  /* 0x0000000461047825 */ /* 0x000fca00078e0208 */
[----:B------:R4:W2:Y:S01]  /*4850*/  LDG.E.CONSTANT R105, [R4.64] ;  /* 0x0000000404697981 */ /* 0x0008a2000c1e9900 */
        /* <DEDUP_REMOVED lines=10> */
[----:B------:R-:W4:Y:S04]  /*4900*/  LDS R3, [R88.X4+`((shared_array + 0x40))] ;  /* 0x0000000058037984 */ /* 0x000f280000004800 */
[----:B------:R-:W0:Y:S01]  /*4910*/  LDS R11, [R88.X4+`(shared_array)] ;  /* 0x00000000580b7984 */ /* 0x000e220000004800 */
[----:B----4-:R-:W-:-:S04]  /*4920*/  IMAD.WIDE.U32 R4, R3, R104, RZ ;  /* 0x0000006803047225 */ /* 0x010fc800078e00ff */
[----:B------:R-:W-:-:S04]  /*4930*/  IMAD R3, R4, R7, RZ ;  /* 0x0000000704037224 */ /* 0x000fc800078e02ff */
[----:B------:R-:W-:-:S05]  /*4940*/  IMAD.HI.U32 R3, R3, R6, RZ ;  /* 0x0000000603037227 */ /* 0x000fca00078e00ff */
[----:B------:R-:W-:Y:S02]  /*4950*/  IADD3 R4, R5, R6, -R3 ;  /* 0x0000000605047210 */ /* 0x000fe40007ffe803 */
[----:B------:R-:W-:-:S04]  /*4960*/  LEA.HI R3, R74, R73, RZ, 0x4 ;  /* 0x000000494a037211 */ /* 0x000fc800078f20ff */
[C---:B------:R-:W-:Y:S01]  /*4970*/  LOP3.LUT R96, R3.reuse, 0x3ffffff0, RZ, 0xc0, !PT ;  /* 0x3ffffff003607812 */ /* 0x040fe200078ec0ff */
[----:B------:R-:W-:Y:S02]  /*4980*/  IMAD.SHL.U32 R5, R3, 0x2, RZ ;  /* 0x0000000203057824 */ /* 0x000fe400078e00ff */
[----:B0-----:R-:W-:-:S04]  /*4990*/  IMAD R3, R6, 0x2, R11 ;  /* 0x0000000206037824 */ /* 0x001fc800078e020b */
[----:B------:R-:W-:Y:S01]  /*49a0*/  IMAD.IADD R99, R3, 0x1, -R4 ;  /* 0x0000000103637824 */ /* 0x000fe200078e0a04 */
[----:B------:R-:W-:Y:S02]  /*49b0*/  LEA.HI R3, R75, R40, RZ, 0x3 ;  /* 0x000000284b037211 */ /* 0x000fe400078f18ff */
[----:B------:R-:W-:Y:S01]  /*49c0*/  LOP3.LUT R5, R5, 0x3fffffe0, RZ, 0xc0, !PT ;  /* 0x3fffffe005057812 */ /* 0x000fe200078ec0ff */
[----:B------:R-:W-:Y:S01]  /*49d0*/  IMAD.IADD R97, R4, 0x1, R11 ;  /* 0x0000000104617824 */ /* 0x000fe200078e020b */
[----:B------:R-:W-:Y:S02]  /*49e0*/  LEA.HI.SX32 R3, R3, 0x80, 0x1d ;  /* 0x0000008003037811 */ /* 0x000fe400078feaff */
[----:B------:R-:W-:Y:S01]  /*49f0*/  IADD3 R96, R5, R73, -R96 ;  /* 0x0000004905607210 */ /* 0x000fe20007ffe860 */
[----:B------:R-:W-:Y:S02]  /*4a00*/  STS [R88.X4+`((shared_array + 0x40))], R99 ;  /* 0x0000006358007388 */ /* 0x000fe40000004800 */
[----:B------:R-:W-:-:S02]  /*4a10*/  IMAD.WIDE R90, R3, 0x4, R8 ;  /* 0x00000004035a7825 */ /* 0x000fc400078e0208 */
[----:B------:R-:W-:Y:S04]  /*4a20*/  STS [R88.X4+`(shared_array)], R97 ;  /* 0x0000006158007388 */ /* 0x000fe80000004800 */
[----:B------:R-:W0:Y:S04]  /*4a30*/  LDS R4, [R96.X4+`((shared_array + 0x40))] ;  /* 0x0000000060047984 */ /* 0x000e280000004800 */
[----:B------:R1:W4:Y:S04]  /*4a40*/  LDG.E.CONSTANT R106, [R90.64] ;  /* 0x000000045a6a7981 */ /* 0x000328000c1e9900 */
[----:B------:R-:W5:Y:S01]  /*4a50*/  LDS R11, [R96.X4+`(shared_array)] ;  /* 0x00000000600b7984 */ /* 0x000f620000004800 */
        /* <DEDUP_REMOVED lines=12> */
[----:B------:R-:W-:Y:S01]  /*4b20*/  LEA.HI R3, R42, R35, RZ, 0x3 ;  /* 0x000000232a037211 */ /* 0x000fe200078f18ff */
[----:B------:R-:W-:Y:S03]  /*4b30*/  STS [R96.X4+`(shared_array)], R97 ;  /* 0x0000006160007388 */ /* 0x000fe60000004800 */
[----:B------:R-:W-:Y:S01]  /*4b40*/  LEA.HI.SX32 R3, R3, 0x80, 0x1d ;  /* 0x0000008003037811 */ /* 0x000fe200078feaff */
[----:B------:R-:W-:Y:S04]  /*4b50*/  STS [R96.X4+`((shared_array + 0x40))], R99 ;  /* 0x0000006360007388 */ /* 0x000fe80000004800 */
[----:B------:R-:W3:Y:S01]  /*4b60*/  LDS R5, [R98.X4+`((shared_array + 0x40))] ;  /* 0x0000000062057984 */ /* 0x000ee20000004800 */
[----:B-1----:R-:W-:-:S03]  /*4b70*/  IMAD.WIDE R90, R3, 0x4, R8 ;  /* 0x00000004035a7825 */ /* 0x002fc600078e0208 */
[----:B------:R-:W0:Y:S04]  /*4b80*/  LDS R11, [R98.X4+`(shared_array)] ;  /* 0x00000000620b7984 */ /* 0x000e280000004800 */
[----:B------:R1:W5:Y:S01]  /*4b90*/  LDG.E.CONSTANT R113, [R90.64] ;  /* 0x000000045a717981 */ /* 0x000362000c1e9900 */
[----:B---3--:R-:W-:-:S04]  /*4ba0*/  IMAD.WIDE.U32 R4, R5, R112, RZ ;  /* 0x0000007005047225 */ /* 0x008fc800078e00ff */
[----:B------:R-:W-:-:S04]  /*4bb0*/  IMAD R3, R4, R7, RZ ;  /* 0x0000000704037224 */ /* 0x000fc800078e02ff */
[----:B------:R-:W-:-:S05]  /*4bc0*/  IMAD.HI.U32 R3, R3, R6, RZ ;  /* 0x0000000603037227 */ /* 0x000fca00078e00ff */
[----:B------:R-:W-:Y:S02]  /*4bd0*/  IADD3 R4, R5, R6, -R3 ;  /* 0x0000000605047210 */ /* 0x000fe40007ffe803 */
[----:B------:R-:W-:-:S05]  /*4be0*/  LEA.HI R3, R83, R32, RZ, 0x3 ;  /* 0x0000002053037211 */ /* 0x000fca00078f18ff */
[C---:B------:R-:W-:Y:S01]  /*4bf0*/  IMAD.SHL.U32 R5, R3.reuse, 0x2, RZ ;  /* 0x0000000203057824 */ /* 0x040fe200078e00ff */
[----:B------:R-:W-:-:S04]  /*4c00*/  LOP3.LUT R3, R3, 0x3ffffff8, RZ, 0xc0, !PT ;  /* 0x3ffffff803037812 */ /* 0x000fc800078ec0ff */
[----:B------:R-:W-:-:S04]  /*4c10*/  LOP3.LUT R5, R5, 0x3ffffff0, RZ, 0xc0, !PT ;  /* 0x3ffffff005057812 */ /* 0x000fc800078ec0ff */
[----:B------:R-:W-:Y:S02]  /*4c20*/  IADD3 R99, R5, R32, -R3 ;  /* 0x0000002005637210 */ /* 0x000fe40007ffe803 */
[----:B------:R-:W-:-:S04]  /*4c30*/  LEA.HI R3, R43, R34, RZ, 0x3 ;  /* 0x000000222b037211 */ /* 0x000fc800078f18ff */
[----:B-1----:R-:W-:Y:S01]  /*4c40*/  LEA.HI.SX32 R91, R3, 0x80, 0x1d ;  /* 0x00000080035b7811 */ /* 0x002fe200078feaff */
[--C-:B0-----:R-:W-:Y:S02]  /*4c50*/  IMAD R3, R6, 0x2, R11.reuse ;  /* 0x0000000206037824 */ /* 0x101fe400078e020b */
[----:B------:R-:W-:Y:S02]  /*4c60*/  IMAD.IADD R11, R4, 0x1, R11 ;  /* 0x00000001040b7824 */ /* 0x000fe400078e020b */
[----:B------:R-:W-:-:S04]  /*4c70*/  IMAD.WIDE R90, R91, 0x4, R8 ;  /* 0x000000045b5a7825 */ /* 0x000fc800078e0208 */
[----:B------:R-:W-:Y:S01]  /*4c80*/  IMAD.IADD R97, R3, 0x1, -R4 ;  /* 0x0000000103617824 */ /* 0x000fe200078e0a04 */
[----:B------:R0:W3:Y:S04]  /*4c90*/  LDG.E.CONSTANT R112, [R90.64] ;  /* 0x000000045a707981 */ /* 0x0000e8000c1e9900 */
[----:B------:R-:W-:Y:S04]  /*4ca0*/  STS [R98.X4+`(shared_array)], R11 ;  /* 0x0000000b62007388 */ /* 0x000fe80000004800 */
[----:B------:R-:W-:Y:S04]  /*4cb0*/  STS [R98.X4+`((shared_array + 0x40))], R97 ;  /* 0x0000006162007388 */ /* 0x000fe80000004800 */
[----:B------:R-:W-:Y:S06]  /*4cc0*/  BAR.SYNC 0x0 ;  /* 0x0000000000007b1d */ /* 0x000fec0000000000 */
[----:B------:R-:W2:Y:S04]  /*4cd0*/  LDS R4, [R99.X4+`((shared_array + 0x20))] ;  /* 0x0000000063047984 */ /* 0x000ea80000004800 */
[----:B------:R-:W1:Y:S01]  /*4ce0*/  LDS R107, [R99.X4+`(shared_array)] ;  /* 0x00000000636b7984 */ /* 0x000e620000004800 */
[----:B------:R-:W-:-:S02]  /*4cf0*/  IMAD.SHL.U32 R88, R6, 0x8, RZ ;  /* 0x0000000806587824 */ /* 0x000fc400078e00ff */
[----:B--2---:R-:W-:-:S04]  /*4d00*/  IMAD.WIDE.U32 R4, R4, R105, RZ ;  /* 0x0000006904047225 */ /* 0x004fc800078e00ff */
[----:B------:R-:W-:-:S04]  /*4d10*/  IMAD R3, R4, R7, RZ ;  /* 0x0000000704037224 */ /* 0x000fc800078e02ff */
[----:B------:R-:W-:Y:S01]  /*4d20*/  IMAD.HI.U32 R3, R3, R6, RZ ;  /* 0x0000000603037227 */ /* 0x000fe200078e00ff */
[----:B-1----:R-:W-:-:S04]  /*4d30*/  ISETP.GE.U32.AND P0, PT, R107, R88, PT ;  /* 0x000000586b00720c */ /* 0x002fc80003f06070 */
[----:B------:R-:W-:Y:S02]  /*4d40*/  IADD3 R96, R5, R6, -R3 ;  /* 0x0000000605607210 */ /* 0x000fe40007ffe803 */
[----:B------:R-:W-:Y:S02]  /*4d50*/  LEA.HI R3, R41, R12, RZ, 0x3 ;  /* 0x0000000c29037211 */ /* 0x000fe400078f18ff */
[----:B------:R-:W-:Y:S02]  /*4d60*/  SEL R4, R88, RZ, P0 ;  /* 0x000000ff58047207 */ /* 0x000fe40000000000 */
[----:B------:R-:W-:Y:S02]  /*4d70*/  LEA.HI.SX32 R5, R3, 0x80, 0x1d ;  /* 0x0000008003057811 */ /* 0x000fe400078feaff */
[----:B------:R-:W-:-:S03]  /*4d80*/  IADD3 R3, R107, -R4, RZ ;  /* 0x800000046b037210 */ /* 0x000fc60007ffe0ff */
[----:B------:R-:W-:-:S05]  /*4d90*/  IMAD.WIDE R4, R5, 0x4, R8 ;  /* 0x0000000405047825 */ /* 0x000fca00078e0208 */
[----:B0-----:R0:W2:Y:S01]  /*4da0*/  LDG.E.CONSTANT R91, [R4.64] ;  /* 0x00000004045b7981 */ /* 0x0010a2000c1e9900 */
[--C-:B------:R-:W-:Y:S02]  /*4db0*/  IMAD R11, R6, 0x2, R3.reuse ;  /* 0x00000002060b7824 */ /* 0x100fe400078e0203 */
[----:B------:R-:W-:Y:S01]  /*4dc0*/  IMAD.IADD R98, R96, 0x1, R3 ;  /* 0x0000000160627824 */ /* 0x000fe200078e0203 */
[----:B------:R-:W-:Y:S01]  /*4dd0*/  LEA.HI R3, R82, R33, RZ, 0x3 ;  /* 0x0000002152037211 */ /* 0x000fe200078f18ff */
[----:B------:R-:W-:-:S04]  /*4de0*/  IMAD.IADD R104, R11, 0x1, -R96 ;  /* 0x000000010b687824 */ /* 0x000fc800078e0a60 */
[C---:B------:R-:W-:Y:S01]  /*4df0*/  IMAD.SHL.U32 R11, R3.reuse, 0x2, RZ ;  /* 0x00000002030b7824 */ /* 0x040fe200078e00ff */
[----:B------:R-:W-:-:S04]  /*4e00*/  LOP3.LUT R90, R3, 0x3ffffff8, RZ, 0xc0, !PT ;  /* 0x3ffffff8035a7812 */ /* 0x000fc800078ec0ff */
[----:B------:R-:W-:-:S04]  /*4e10*/  LOP3.LUT R11, R11, 0x3ffffff0, RZ, 0xc0, !PT ;  /* 0x3ffffff00b0b7812 */ /* 0x000fc800078ec0ff */
[----:B------:R-:W-:Y:S01]  /*4e20*/  IADD3 R105, R11, R33, -R90 ;  /* 0x000000210b697210 */ /* 0x000fe20007ffe85a */
[----:B------:R-:W-:Y:S04]  /*4e30*/  STS [R99.X4+`(shared_array)], R98 ;  /* 0x0000006263007388 */ /* 0x000fe80000004800 */
[----:B------:R-:W-:Y:S04]  /*4e40*/  STS [R99.X4+`((shared_array + 0x20))], R104 ;  /* 0x0000006863007388 */ /* 0x000fe80000004800 */
[----:B0-----:R-:W4:Y:S04]  /*4e50*/  LDS R5, [R105.X4+`((shared_array + 0x20))] ;  /* 0x0000000069057984 */ /* 0x001f280000004800 */
[----:B------:R-:W0:Y:S01]  /*4e60*/  LDS R11, [R105.X4+`(shared_array)] ;  /* 0x00000000690b7984 */ /* 0x000e220000004800 */
[----:B------:R-:W-:-:S04]  /*4e70*/  LEA.HI R3, R48, R13, RZ, 0x3 ;  /* 0x0000000d30037211 */ /* 0x000fc800078f18ff */
[----:B------:R-:W-:-:S05]  /*4e80*/  LEA.HI.SX32 R3, R3, 0x80, 0x1d ;  /* 0x0000008003037811 */ /* 0x000fca00078feaff */
[----:B------:R-:W-:-:S05]  /*4e90*/  IMAD.WIDE R96, R3, 0x4, R8 ;  /* 0x0000000403607825 */ /* 0x000fca00078e0208 */
[----:B------:R1:W2:Y:S01]  /*4ea0*/  LDG.E.CONSTANT R90, [R96.64] ;  /* 0x00000004605a7981 */ /* 0x0002a2000c1e9900 */
[----:B----4-:R-:W-:Y:S01]  /*4eb0*/  IMAD.WIDE.U32 R4, R5, R106, RZ ;  /* 0x0000006a05047225 */ /* 0x010fe200078e00ff */
[----:B0-----:R-:W-:-:S03]  /*4ec0*/  ISETP.GE.U32.AND P0, PT, R11, R88, PT ;  /* 0x000000580b00720c */ /* 0x001fc60003f06070 */
[----:B------:R-:W-:Y:S01]  /*4ed0*/  IMAD R3, R4, R7, RZ ;  /* 0x0000000704037224 */ /* 0x000fe200078e02ff */
[----:B------:R-:W-:-:S03]  /*4ee0*/  SEL R106, R88, RZ, P0 ;  /* 0x000000ff586a7207 */ /* 0x000fc60000000000 */
[----:B------:R-:W-:-:S04]  /*4ef0*/  IMAD.HI.U32 R3, R3, R6, RZ ;  /* 0x0000000603037227 */ /* 0x000fc800078e00ff */
[----:B------:R-:W-:Y:S01]  /*4f00*/  IMAD.IADD R11, R11, 0x1, -R106 ;  /* 0x000000010b0b7824 */ /* 0x000fe200078e0a6a */
[----:B------:R-:W-:-:S03]  /*4f10*/  IADD3 R4, R5, R6, -R3 ;  /* 0x0000000605047210 */ /* 0x000fc60007ffe803 */
[----:B------:R-:W-:-:S05]  /*4f20*/  IMAD R3, R6, 0x2, R11 ;  /* 0x0000000206037824 */ /* 0x000fca00078e020b */
[C---:B------:R-:W-:Y:S02]  /*4f30*/  IADD3 R104, -R4.reuse, R3, RZ ;  /* 0x0000000304687210 */ /* 0x040fe40007ffe1ff */
[----:B------:R-:W-:Y:S01]  /*4f40*/  LEA.HI R3, R89, R50, RZ, 0x3 ;  /* 0x0000003259037211 */ /* 0x000fe200078f18ff */
[----:B------:R-:W-:-:S04]  /*4f50*/  IMAD.IADD R98, R4, 0x1, R11 ;  /* 0x0000000104627824 */ /* 0x000fc800078e020b */
[C---:B------:R-:W-:Y:S01]  /*4f60*/  IMAD.SHL.U32 R4, R3.reuse, 0x2, RZ ;  /* 0x0000000203047824 */ /* 0x040fe200078e00ff */
[----:B------:R-:W-:-:S04]  /*4f70*/  LOP3.LUT R3, R3, 0x3ffffff8, RZ, 0xc0, !PT ;  /* 0x3ffffff803037812 */ /* 0x000fc800078ec0ff */
[----:B------:R-:W-:-:S04]  /*4f80*/  LOP3.LUT R4, R4, 0x3ffffff0, RZ, 0xc0, !PT ;  /* 0x3ffffff004047812 */ /* 0x000fc800078ec0ff */
[----:B------:R-:W-:Y:S01]  /*4f90*/  IADD3 R99, R4, R50, -R3 ;  /* 0x0000003204637210 */ /* 0x000fe20007ffe803 */
[----:B------:R-:W-:Y:S04]  /*4fa0*/  STS [R105.X4+`(shared_array)], R98 ;  /* 0x0000006269007388 */ /* 0x000fe80000004800 */
[----:B------:R-:W-:Y:S04]  /*4fb0*/  STS [R105.X4+`((shared_array + 0x20))], R104 ;  /* 0x0000006869007388 */ /* 0x000fe80000004800 */
[----:B------:R-:W5:Y:S01]  /*4fc0*/  LDS R4, [R99.X4+`((shared_array + 0x20))] ;  /* 0x0000000063047984 */ /* 0x000f620000004800 */
[----:B------:R-:W-:-:S03]  /*4fd0*/  LEA.HI R56, R56, R49, RZ, 0x3 ;  /* 0x0000003138387211 */ /* 0x000fc600078f18ff */
[----:B------:R-:W0:Y:S01]  /*4fe0*/  LDS R107, [R99.X4+`(shared_array)] ;  /* 0x00000000636b7984 */ /* 0x000e220000004800 */
[----:B-1----:R-:W-:-:S05]  /*4ff0*/  LEA.HI.SX32 R97, R56, 0x80, 0x1d ;  /* 0x0000008038617811 */ /* 0x002fca00078feaff */
[----:B------:R-:W-:-:S05]  /*5000*/  IMAD.WIDE R96, R97, 0x4, R8 ;  /* 0x0000000461607825 */ /* 0x000fca00078e0208 */
[----:B------:R1:W4:Y:S01]  /*5010*/  LDG.E.CONSTANT R11, [R96.64] ;  /* 0x00000004600b7981 */ /* 0x000322000c1e9900 */
[----:B-----5:R-:W-:-:S04]  /*5020*/  IMAD.WIDE.U32 R4, R4, R113, RZ ;  /* 0x0000007104047225 */ /* 0x020fc800078e00ff */
[----:B------:R-:W-:Y:S01]  /*5030*/  IMAD R3, R4, R7, RZ ;  /* 0x0000000704037224 */ /* 0x000fe200078e02ff */
[----:B0-----:R-:W-:-:S03]  /*5040*/  ISETP.GE.U32.AND P0, PT, R107, R88, PT ;  /* 0x000000586b00720c */ /* 0x001fc60003f06070 */
[----:B------:R-:W-:Y:S01]  /*5050*/  IMAD.HI.U32 R3, R3, R6, RZ ;  /* 0x0000000603037227 */ /* 0x000fe200078e00ff */
[----:B------:R-:W-:-:S04]  /*5060*/  SEL R56, R88, RZ, P0 ;  /* 0x000000ff58387207 */ /* 0x000fc80000000000 */
[----:B------:R-:W-:Y:S02]  /*5070*/  IADD3 R4, R5, R6, -R3 ;  /* 0x0000000605047210 */ /* 0x000fe40007ffe803 */
[----:B------:R-:W-:Y:S01]  /*5080*/  LEA.HI R5, R58, R57, RZ, 0x3 ;  /* 0x000000393a057211 */ /* 0x000fe200078f18ff */
[----:B------:R-:W-:-:S04]  /*5090*/  IMAD.IADD R3, R107, 0x1, -R56 ;  /* 0x000000016b037824 */ /* 0x000fc800078e0a38 */
[C---:B------:R-:W-:Y:S01]  /*50a0*/  IMAD.SHL.U32 R98, R5.reuse, 0x2, RZ ;  /* 0x0000000205627824 */ /* 0x040fe200078e00ff */
[----:B------:R-:W-:Y:S01]  /*50b0*/  LOP3.LUT R56, R5, 0x3ffffff8, RZ, 0xc0, !PT ;  /* 0x3ffffff805387812 */ /* 0x000fe200078ec0ff */
[----:B------:R-:W-:-:S03]  /*50c0*/  IMAD R5, R6, 0x2, R3 ;  /* 0x0000000206057824 */ /* 0x000fc600078e0203 */
        /* <DEDUP_REMOVED lines=11> */
[----:B------:R1:W5:Y:S01]  /*5180*/  LDG.E.CONSTANT R56, [R96.64] ;  /* 0x0000000460387981 */ /* 0x000362000c1e9900 */
[----:B---3--:R-:W-:-:S04]  /*5190*/  IMAD.WIDE.U32 R4, R5, R112, RZ ;  /* 0x0000007005047225 */ /* 0x008fc800078e00ff */
[----:B------:R-:W-:Y:S01]  /*51a0*/  IMAD R3, R4, R7, RZ ;  /* 0x0000000704037224 */ /* 0x000fe200078e02ff */
[----:B0-----:R-:W-:-:S03]  /*51b0*/  ISETP.GE.U32.AND P0, PT, R107, R88, PT ;  /* 0x000000586b00720c */ /* 0x001fc60003f06070 */
[----:B------:R-:W-:Y:S01]  /*51c0*/  IMAD.HI.U32 R3, R3, R6, RZ ;  /* 0x0000000603037227 */ /* 0x000fe200078e00ff */
[----:B------:R-:W-:-:S04]  /*51d0*/  SEL R98, R88, RZ, P0 ;  /* 0x000000ff58627207 */ /* 0x000fc80000000000 */
[----:B------:R-:W-:Y:S02]  /*51e0*/  IADD3 R4, R5, R6, -R3 ;  /* 0x0000000605047210 */ /* 0x000fe40007ffe803 */
[----:B------:R-:W-:Y:S01]  /*51f0*/  LEA.HI R5, R66, R59, RZ, 0x3 ;  /* 0x0000003b42057211 */ /* 0x000fe200078f18ff */
[----:B------:R-:W-:-:S03]  /*5200*/  IMAD.IADD R3, R107, 0x1, -R98 ;  /* 0x000000016b037824 */ /* 0x000fc600078e0a62 */
[C---:B------:R-:W-:Y:S02]  /*5210*/  SHF.L.U32 R98, R5.reuse, 0x1, RZ ;  /* 0x0000000105627819 */ /* 0x040fe400000006ff */
[----:B------:R-:W-:Y:S01]  /*5220*/  LOP3.LUT R106, R5, 0x3ffffff8, RZ, 0xc0, !PT ;  /* 0x3ffffff8056a7812 */ /* 0x000fe200078ec0ff */
[--C-:B------:R-:W-:Y:S01]  /*5230*/  IMAD R5, R6, 0x2, R3.reuse ;  /* 0x0000000206057824 */ /* 0x100fe200078e0203 */
[----:B-1----:R-:W-:Y:S01]  /*5240*/  LOP3.LUT R96, R98, 0x3ffffff0, RZ, 0xc0, !PT ;  /* 0x3ffffff062607812 */ /* 0x002fe200078ec0ff */
[----:B------:R-:W-:Y:S02]  /*5250*/  IMAD.IADD R98, R4, 0x1, R3 ;  /* 0x0000000104627824 */ /* 0x000fe400078e0203 */
[----:B------:R-:W-:Y:S01]  /*5260*/  IMAD.IADD R104, R5, 0x1, -R4 ;  /* 0x0000000105687824 */ /* 0x000fe200078e0a04 */
[----:B------:R-:W-:Y:S02]  /*5270*/  IADD3 R106, R96, R59, -R106 ;  /* 0x0000003b606a7210 */ /* 0x000fe40007ffe86a */
[----:B------:R-:W-:Y:S01]  /*5280*/  STS [R105.X4+`(shared_array)], R98 ;  /* 0x0000006269007388 */ /* 0x000fe20000004800 */
[----:B------:R-:W-:-:S03]  /*5290*/  LEA.HI R67, R67, R10, RZ, 0x2 ;  /* 0x0000000a43437211 */ /* 0x000fc600078f10ff */
[----:B------:R-:W-:Y:S04]  /*52a0*/  STS [R105.X4+`((shared_array + 0x20))], R104 ;  /* 0x0000006869007388 */ /* 0x000fe80000004800 */
[----:B------:R-:W2:Y:S01]  /*52b0*/  LDS R4, [R106.X4+`((shared_array + 0x20))] ;  /* 0x000000006a047984 */ /* 0x000ea20000004800 */
[----:B------:R-:W-:-:S03]  /*52c0*/  LEA.HI.SX32 R67, R67, 0x100, 0x1e ;  /* 0x0000010043437811 */ /* 0x000fc600078ff2ff */
[----:B------:R-:W0:Y:S02]  /*52d0*/  LDS R99, [R106.X4+`(shared_array)] ;  /* 0x000000006a637984 */ /* 0x000e240000004800 */
[----:B------:R-:W-:-:S05]  /*52e0*/  IMAD.WIDE R96, R67, 0x4, R8 ;  /* 0x0000000443607825 */ /* 0x000fca00078e0208 */
[----:B------:R1:W3:Y:S01]  /*52f0*/  LDG.E.CONSTANT R67, [R96.64] ;  /* 0x0000000460437981 */ /* 0x0002e2000c1e9900 */
[----:B--2---:R-:W-:-:S04]  /*5300*/  IMAD.WIDE.U32 R4, R4, R91, RZ ;  /* 0x0000005b04047225 */ /* 0x004fc800078e00ff */
        /* <DEDUP_REMOVED lines=10> */
[----:B-1----:R-:W-:Y:S01]  /*53b0*/  LOP3.LUT R96, R91, 0x3ffffff0, RZ, 0xc0, !PT ;  /* 0x3ffffff05b607812 */ /* 0x002fe200078ec0ff */
[C---:B------:R-:W-:Y:S01]  /*53c0*/  IMAD.IADD R91, R4.reuse, 0x1, R3 ;  /* 0x00000001045b7824 */ /* 0x040fe200078e0203 */
[----:B------:R-:W-:Y:S02]  /*53d0*/  IADD3 R99, -R4, R5, RZ ;  /* 0x0000000504637210 */ /* 0x000fe40007ffe1ff */
[----:B------:R-:W-:Y:S02]  /*53e0*/  IADD3 R98, R96, R65, -R98 ;  /* 0x0000004160627210 */ /* 0x000fe40007ffe862 */
[----:B------:R-:W-:Y:S01]  /*53f0*/  LEA.HI R75, R75, R40, RZ, 0x2 ;  /* 0x000000284b4b7211 */ /* 0x000fe200078f10ff */
[----:B------:R0:W-:Y:S03]  /*5400*/  STS [R106.X4+`(shared_array)], R91 ;  /* 0x0000005b6a007388 */ /* 0x0001e60000004800 */
[----:B------:R-:W-:Y:S01]  /*5410*/  LEA.HI.SX32 R75, R75, 0x100, 0x1e ;  /* 0x000001004b4b7811 */ /* 0x000fe200078ff2ff */
[----:B------:R1:W-:Y:S04]  /*5420*/  STS [R106.X4+`((shared_array + 0x20))], R99 ;  /* 0x000000636a007388 */ /* 0x0003e80000004800 */
[----:B------:R-:W2:Y:S01]  /*5430*/  LDS R5, [R98.X4+`((shared_array + 0x20))] ;  /* 0x0000000062057984 */ /* 0x000ea20000004800 */
[----:B------:R-:W-:-:S03]  /*5440*/  IMAD.WIDE R96, R75, 0x4, R8 ;  /* 0x000000044b607825 */ /* 0x000fc600078e0208 */
[----:B------:R-:W2:Y:S04]  /*5450*/  LDS R105, [R98.X4+`(shared_array)] ;  /* 0x0000000062697984 */ /* 0x000ea80000004800 */
[----:B------:R2:W3:Y:S01]  /*5460*/  LDG.E.CONSTANT R75, [R96.64] ;  /* 0x00000004604b7981 */ /* 0x0004e2000c1e9900 */
[----:B0-----:R-:W-:-:S05]  /*5470*/  LEA.HI R91, R74, R73, RZ, 0x3 ;  /* 0x000000494a5b7211 */ /* 0x001fca00078f18ff */
[----:B-1----:R-:W-:Y:S01]  /*5480*/  IMAD.SHL.U32 R99, R91, 0x2, RZ ;  /* 0x000000025b637824 */ /* 0x002fe200078e00ff */
[----:B------:R-:W-:Y:S01]  /*5490*/  LEA.HI R42, R42, R35, RZ, 0x2 ;  /* 0x000000232a2a7211 */ /* 0x000fe200078f10ff */
[----:B--2---:R-:W-:-:S04]  /*54a0*/  IMAD.WIDE.U32 R4, R5, R90, RZ ;  /* 0x0000005a05047225 */ /* 0x004fc800078e00ff */
[----:B------:R-:W-:Y:S01]  /*54b0*/  IMAD R3, R4, R7, RZ ;  /* 0x0000000704037224 */ /* 0x000fe200078e02ff */
[----:B------:R-:W-:-:S03]  /*54c0*/  ISETP.GE.U32.AND P0, PT, R105, R88, PT ;  /* 0x000000586900720c */ /* 0x000fc60003f06070 */
[----:B------:R-:W-:Y:S01]  /*54d0*/  IMAD.HI.U32 R3, R3, R6, RZ ;  /* 0x0000000603037227 */ /* 0x000fe200078e00ff */
[----:B------:R-:W-:-:S04]  /*54e0*/  SEL R90, R88, RZ, P0 ;  /* 0x000000ff585a7207 */ /* 0x000fc80000000000 */
[----:B------:R-:W-:Y:S01]  /*54f0*/  IADD3 R4, R5, R6, -R3 ;  /* 0x0000000605047210 */ /* 0x000fe20007ffe803 */
[----:B------:R-:W-:Y:S01]  /*5500*/  IMAD.IADD R3, R105, 0x1, -R90 ;  /* 0x0000000169037824 */ /* 0x000fe200078e0a5a */
[----:B------:R-:W-:Y:S02]  /*5510*/  LOP3.LUT R90, R91, 0x3ffffff8, RZ, 0xc0, !PT ;  /* 0x3ffffff85b5a7812 */ /* 0x000fe400078ec0ff */
[----:B------:R-:W-:Y:S01]  /*5520*/  LOP3.LUT R91, R99, 0x3ffffff0, RZ, 0xc0, !PT ;  /* 0x3ffffff0635b7812 */ /* 0x000fe200078ec0ff */
[--C-:B------:R-:W-:Y:S02]  /*5530*/  IMAD R5, R6, 0x2, R3.reuse ;  /* 0x0000000206057824 */ /* 0x100fe400078e0203 */
[----:B------:R-:W-:Y:S01]  /*5540*/  IMAD.IADD R97, R4, 0x1, R3 ;  /* 0x0000000104617824 */ /* 0x000fe200078e0203 */
[----:B------:R-:W-:Y:S01]  /*5550*/  IADD3 R96, R91, R73, -R90 ;  /* 0x000000495b607210 */ /* 0x000fe20007ffe85a */
[----:B------:R-:W-:Y:S01]  /*5560*/  IMAD.IADD R99, R5, 0x1, -R4 ;  /* 0x0000000105637824 */ /* 0x000fe200078e0a04 */
[----:B------:R-:W-:-:S02]  /*5570*/  LEA.HI.SX32 R91, R42, 0x100, 0x1e ;  /* 0x000001002a5b7811 */ /* 0x000fc400078ff2ff */
[----:B------:R-:W-:Y:S04]  /*5580*/  STS [R98.X4+`(shared_array)], R97 ;  /* 0x0000006162007388 */ /* 0x000fe80000004800 */
[----:B------:R-:W-:Y:S04]  /*5590*/  STS [R98.X4+`((shared_array + 0x20))], R99 ;  /* 0x0000006362007388 */ /* 0x000fe80000004800 */
[----:B------:R-:W4:Y:S01]  /*55a0*/  LDS R4, [R96.X4+`((shared_array + 0x20))] ;  /* 0x0000000060047984 */ /* 0x000f220000004800 */
[----:B------:R-:W-:-:S03]  /*55b0*/  IMAD.WIDE R90, R91, 0x4, R8 ;  /* 0x000000045b5a7825 */ /* 0x000fc600078e0208 */
[----:B------:R-:W0:Y:S04]  /*55c0*/  LDS R105, [R96.X4+`(shared_array)] ;  /* 0x0000000060697984 */ /* 0x000e280000004800 */
[----:B------:R1:W2:Y:S01]  /*55d0*/  LDG.E.CONSTANT R42, [R90.64] ;  /* 0x000000045a2a7981 */ /* 0x0002a2000c1e9900 */
[----:B------:R-:W-:-:S04]  /*55e0*/  LEA.HI R43, R43, R34, RZ, 0x2 ;  /* 0x000000222b2b7211 */ /* 0x000fc800078f10ff */
[----:B------:R-:W-:Y:S01]  /*55f0*/  LEA.HI.SX32 R43, R43, 0x100, 0x1e ;  /* 0x000001002b2b7811 */ /* 0x000fe200078ff2ff */
[----:B----4-:R-:W-:-:S04]  /*5600*/  IMAD.WIDE.U32 R4, R4, R11, RZ ;  /* 0x0000000b04047225 */ /* 0x010fc800078e00ff */
[----:B------:R-:W-:Y:S01]  /*5610*/  IMAD R3, R4, R7, RZ ;  /* 0x0000000704037224 */ /* 0x000fe200078e02ff */
[----:B0-----:R-:W-:-:S03]  /*5620*/  ISETP.GE.U32.AND P0, PT, R105, R88, PT ;  /* 0x000000586900720c */ /* 0x001fc60003f06070 */
[-C--:B------:R-:W-:Y:S01]  /*5630*/  IMAD.HI.U32 R3, R3, R6.reuse, RZ ;  /* 0x0000000603037227 */ /* 0x080fe200078e00ff */
[----:B------:R-:W-:Y:S02]  /*5640*/  SEL R98, R88, RZ, P0 ;  /* 0x000000ff58627207 */ /* 0x000fe40000000000 */
[----:B------:R-:W-:Y:S02]  /*5650*/  LEA.HI R11, R80, R81, RZ, 0x3 ;  /* 0x00000051500b7211 */ /* 0x000fe400078f18ff */
[----:B------:R-:W-:Y:S01]  /*5660*/  IADD3 R4, R5, R6, -R3 ;  /* 0x0000000605047210 */ /* 0x000fe20007ffe803 */
[----:B------:R-:W-:Y:S02]  /*5670*/  IMAD.IADD R3, R105, 0x1, -R98 ;  /* 0x0000000169037824 */ /* 0x000fe400078e0a62 */
[C---:B------:R-:W-:Y:S01]  /*5680*/  IMAD.SHL.U32 R97, R11.reuse, 0x2, RZ ;  /* 0x000000020b617824 */ /* 0x040fe200078e00ff */
[----:B------:R-:W-:Y:S02]  /*5690*/  LOP3.LUT R98, R11, 0x3ffffff8, RZ, 0xc0, !PT ;  /* 0x3ffffff80b627812 */ /* 0x000fe400078ec0ff */
[----:B------:R-:W-:-:S02]  /*56a0*/  LEA R5, R6, R3, 0x1 ;  /* 0x0000000306057211 */ /* 0x000fc400078e08ff */
[----:B-1----:R-:W-:Y:S01]  /*56b0*/  LOP3.LUT R90, R97, 0x3ffffff0, RZ, 0xc0, !PT ;  /* 0x3ffffff0615a7812 */ /* 0x002fe200078ec0ff */
[----:B------:R-:W-:Y:S02]  /*56c0*/  IMAD.IADD R11, R4, 0x1, R3 ;  /* 0x00000001040b7824 */ /* 0x000fe400078e0203 */
[----:B------:R-:W-:Y:S01]  /*56d0*/  IMAD.IADD R97, R5, 0x1, -R4 ;  /* 0x0000000105617824 */ /* 0x000fe200078e0a04 */
[----:B------:R-:W-:Y:S02]  /*56e0*/  IADD3 R98, R90, R81, -R98 ;  /* 0x000000515a627210 */ /* 0x000fe40007ffe862 */
[----:B------:R-:W-:Y:S01]  /*56f0*/  STS [R96.X4+`(shared_array)], R11 ;  /* 0x0000000b60007388 */ /* 0x000fe20000004800 */
[----:B------:R-:W-:-:S03]  /*5700*/  IMAD.WIDE R90, R43, 0x4, R8 ;  /* 0x000000042b5a7825 */ /* 0x000fc600078e0208 */
[----:B------:R-:W-:Y:S04]  /*5710*/  STS [R96.X4+`((shared_array + 0x20))], R97 ;  /* 0x0000006160007388 */ /* 0x000fe80000004800 */
[----:B------:R-:W5:Y:S04]  /*5720*/  LDS R5, [R98.X4+`((shared_array + 0x20))] ;  /* 0x0000000062057984 */ /* 0x000f680000004800 */
[----:B------:R-:W0:Y:S04]  /*5730*/  LDS R81, [R98.X4+`(shared_array)] ;  /* 0x0000000062517984 */ /* 0x000e280000004800 */
[----:B------:R1:W4:Y:S01]  /*5740*/  LDG.E.CONSTANT R43, [R90.64] ;  /* 0x000000045a2b7981 */ /* 0x000322000c1e9900 */
[----:B------:R-:W-:-:S02]  /*5750*/  LEA.HI R83, R83, R32, RZ, 0x2 ;  /* 0x0000002053537211 */ /* 0x000fc400078f10ff */
[----:B------:R-:W-:Y:S01]  /*5760*/  LEA.HI R41, R41, R12, RZ, 0x2 ;  /* 0x0000000c29297211 */ /* 0x000fe200078f10ff */
[----:B-----5:R-:W-:Y:S01]  /*5770*/  IMAD.WIDE.U32 R4, R5, R56, RZ ;  /* 0x0000003805047225 */ /* 0x020fe200078e00ff */
[----:B0-----:R-:W-:-:S03]  /*5780*/  ISETP.GE.U32.AND P0, PT, R81, R88, PT ;  /* 0x000000585100720c */ /* 0x001fc60003f06070 */
[----:B------:R-:W-:Y:S01]  /*5790*/  IMAD R3, R4, R7, RZ ;  /* 0x0000000704037224 */ /* 0x000fe200078e02ff */
[----:B------:R-:W-:-:S03]  /*57a0*/  SEL R88, R88, RZ, P0 ;  /* 0x000000ff58587207 */ /* 0x000fc60000000000 */
[----:B------:R-:W-:-:S04]  /*57b0*/  IMAD.HI.U32 R3, R3, R6, RZ ;  /* 0x0000000603037227 */ /* 0x000fc800078e00ff */
[----:B------:R-:W-:Y:S02]  /*57c0*/  IMAD.IADD R11, R81, 0x1, -R88 ;  /* 0x00000001510b7824 */ /* 0x000fe400078e0a58 */
[----:B------:R-:W-:Y:S01]  /*57d0*/  IMAD.SHL.U32 R56, R83, 0x2, RZ ;  /* 0x0000000253387824 */ /* 0x000fe200078e00ff */
[----:B------:R-:W-:Y:S01]  /*57e0*/  IADD3 R4, R5, R6, -R3 ;  /* 0x0000000605047210 */ /* 0x000fe20007ffe803 */
[--C-:B------:R-:W-:Y:S01]  /*57f0*/  IMAD R3, R6, 0x2, R11.reuse ;  /* 0x0000000206037824 */ /* 0x100fe200078e020b */
[----:B------:R-:W-:Y:S02]  /*5800*/  LOP3.LUT R5, R83, 0x3ffffffc, RZ, 0xc0, !PT ;  /* 0x3ffffffc53057812 */ /* 0x000fe400078ec0ff */
[----:B------:R-:W-:Y:S01]  /*5810*/  LOP3.LUT R56, R56, 0x3ffffff8, RZ, 0xc0, !PT ;  /* 0x3ffffff838387812 */ /* 0x000fe200078ec0ff */
[----:B------:R-:W-:Y:S02]  /*5820*/  IMAD.IADD R81, R4, 0x1, R11 ;  /* 0x0000000104517824 */ /* 0x000fe400078e020b */
[----:B------:R-:W-:Y:S01]  /*5830*/  IMAD.IADD R83, R3, 0x1, -R4 ;  /* 0x0000000103537824 */ /* 0x000fe200078e0a04 */
[----:B------:R-:W-:-:S02]  /*5840*/  IADD3 R56, R56, R32, -R5 ;  /* 0x0000002038387210 */ /* 0x000fc40007ffe805 */
[----:B------:R-:W-:Y:S04]  /*5850*/  STS [R98.X4+`(shared_array)], R81 ;  /* 0x0000005162007388 */ /* 0x000fe80000004800 */
[----:B------:R-:W-:Y:S04]  /*5860*/  STS [R98.X4+`((shared_array + 0x20))], R83 ;  /* 0x0000005362007388 */ /* 0x000fe80000004800 */
[----:B------:R-:W-:Y:S06]  /*5870*/  BAR.SYNC 0x0 ;  /* 0x0000000000007b1d */ /* 0x000fec0000000000 */
[----:B------:R-:W3:Y:S01]  /*5880*/  LDS R4, [R56.X4+`((shared_array + 0x10))] ;  /* 0x0000000038047984 */ /* 0x000ee20000004800 */
[----:B------:R-:W-:-:S03]  /*5890*/  LEA.HI.SX32 R41, R41, 0x100, 0x1e ;  /* 0x0000010029297811 */ /* 0x000fc600078ff2ff */
[----:B------:R-:W0:Y:S02]  /*58a0*/  LDS R11, [R56.X4+`(shared_array)] ;  /* 0x00000000380b7984 */ /* 0x000e240000004800 */
[----:B-1----:R-:W-:-:S06]  /*58b0*/  IMAD.WIDE R90, R41, 0x4, R8 ;  /* 0x00000004295a7825 */ /* 0x002fcc00078e0208 */
[----:B------:R-:W5:Y:S01]  /*58c0*/  LDG.E.CONSTANT R90, [R90.64] ;  /* 0x000000045a5a7981 */ /* 0x000f62000c1e9900 */
[----:B------:R-:W-:Y:S02]  /*58d0*/  LEA.HI R82, R82, R33, RZ, 0x2 ;  /* 0x0000002152527211 */ /* 0x000fe400078f10ff */
[----:B------:R-:W-:-:S04]  /*58e0*/  LEA.HI R48, R48, R13, RZ, 0x2 ;  /* 0x0000000d30307211 */ /* 0x000fc800078f10ff */
[----:B------:R-:W-:Y:S01]  /*58f0*/  LEA.HI.SX32 R83, R48, 0x100, 0x1e ;  /* 0x0000010030537811 */ /* 0x000fe200078ff2ff */
[----:B---3--:R-:W-:-:S04]  /*5900*/  IMAD.WIDE.U32 R4, R4, R67, RZ ;  /* 0x0000004304047225 */ /* 0x008fc800078e00ff */
[----:B------:R-:W-:-:S04]  /*5910*/  IMAD R3, R4, R7, RZ ;  /* 0x0000000704037224 */ /* 0x000fc800078e02ff */
[----:B------:R-:W-:-:S05]  /*5920*/  IMAD.HI.U32 R3, R3, R6, RZ ;  /* 0x0000000603037227 */ /* 0x000fca00078e00ff */
[----:B------:R-:W-:Y:S02]  /*5930*/  IADD3 R4, R5, R6, -R3 ;  /* 0x0000000605047210 */ /* 0x000fe40007ffe803 */
[----:B------:R-:W-:Y:S01]  /*5940*/  SHF.L.U32 R5, R82, 0x1, RZ ;  /* 0x0000000152057819 */ /* 0x000fe200000006ff */
[--C-:B0-----:R-:W-:Y:S01]  /*5950*/  IMAD R3, R6, 0x2, R11.reuse ;  /* 0x0000000206037824 */ /* 0x101fe200078e020b */
[----:B------:R-:W-:Y:S02]  /*5960*/  LOP3.LUT R82, R82, 0x3ffffffc, RZ, 0xc0, !PT ;  /* 0x3ffffffc52527812 */ /* 0x000fe400078ec0ff */
[----:B------:R-:W-:Y:S01]  /*5970*/  LOP3.LUT R5, R5, 0x3ffffff8, RZ, 0xc0, !PT ;  /* 0x3ffffff805057812 */ /* 0x000fe200078ec0ff */
[----:B------:R-:W-:Y:S02]  /*5980*/  IMAD.IADD R41, R4, 0x1, R11 ;  /* 0x0000000104297824 */ /* 0x000fe400078e020b */
[----:B------:R-:W-:Y:S01]  /*5990*/  IMAD.IADD R67, R3, 0x1, -R4 ;  /* 0x0000000103437824 */ /* 0x000fe200078e0a04 */
[----:B------:R-:W-:-:S02]  /*59a0*/  IADD3 R48, R5, R33, -R82 ;  /* 0x0000002105307210 */ /* 0x000fc40007ffe852 */
[----:B------:R-:W-:Y:S04]  /*59b0*/  STS [R56.X4+`(shared_array)], R41 ;  /* 0x0000002938007388 */ /* 0x000fe80000004800 */
[----:B------:R0:W-:Y:S04]  /*59c0*/  STS [R56.X4+`((shared_array + 0x10))], R67 ;  /* 0x0000004338007388 */ /* 0x0001e80000004800 */
[----:B------:R-:W1:Y:S01]  /*59d0*/  LDS R4, [R48.X4+`((shared_array + 0x10))] ;  /* 0x0000000030047984 */ /* 0x000e620000004800 */
[----:B------:R-:W-:-:S03]  /*59e0*/  IMAD.WIDE R82, R83, 0x4, R8 ;  /* 0x0000000453527825 */ /* 0x000fc600078e0208 */
[----:B------:R-:W3:Y:S04]  /*59f0*/  LDS R11, [R48.X4+`(shared_array)] ;  /* 0x00000000300b7984 */ /* 0x000ee80000004800 */
[----:B------:R1:W5:Y:S01]  /*5a00*/  LDG.E.CONSTANT R81, [R82.64] ;  /* 0x0000000452517981 */ /* 0x000362000c1e9900 */
[----:B------:R-:W-:Y:S02]  /*5a10*/  LEA.HI R89, R89, R50, RZ, 0x2 ;  /* 0x0000003259597211 */ /* 0x000fe400078f10ff */
        /* <DEDUP_REMOVED lines=8> */
[----:B---3--:R-:W-:-:S03]  /*5aa0*/  IMAD R3, R6, 0x2, R11 ;  /* 0x0000000206037824 */ /* 0x008fc600078e020b */
[----:B------:R-:W-:Y:S01]  /*5ab0*/  LOP3.LUT R5, R5, 0x3ffffff8, RZ, 0xc0, !PT ;  /* 0x3ffffff805057812 */ /* 0x000fe200078ec0ff */
[----:B------:R-:W-:Y:S02]  /*5ac0*/  IMAD.IADD R41, R4, 0x1, R11 ;  /* 0x0000000104297824 */ /* 0x000fe400078e020b */
[----:B------:R-:W-:Y:S01]  /*5ad0*/  IMAD.IADD R67, R3, 0x1, -R4 ;  /* 0x0000000103437824 */ /* 0x000fe200078e0a04 */
[----:B------:R-:W-:Y:S02]  /*5ae0*/  IADD3 R89, R5, R50, -R89 ;  /* 0x0000003205597210 */ /* 0x000fe40007ffe859 */
[----:B------:R-:W-:Y:S01]  /*5af0*/  STS [R48.X4+`(shared_array)], R41 ;  /* 0x0000002930007388 */ /* 0x000fe20000004800 */
[----:B------:R-:W-:-:S03]  /*5b00*/  LEA.HI.SX32 R83, R56, 0x100, 0x1e ;  /* 0x0000010038537811 */ /* 0x000fc600078ff2ff */
[----:B------:R-:W-:Y:S04]  /*5b10*/  STS [R48.X4+`((shared_array + 0x10))], R67 ;  /* 0x0000004330007388 */ /* 0x000fe80000004800 */
[----:B------:R-:W2:Y:S01]  /*5b20*/  LDS R5, [R89.X4+`((shared_array + 0x10))] ;  /* 0x0000000059057984 */ /* 0x000ea20000004800 */
[----:B------:R-:W-:-:S03]  /*5b30*/  IMAD.WIDE R82, R83, 0x4, R8 ;  /* 0x0000000453527825 */ /* 0x000fc600078e0208 */
[----:B------:R-:W0:Y:S04]  /*5b40*/  LDS R11, [R89.X4+`(shared_array)] ;  /* 0x00000000590b7984 */ /* 0x000e280000004800 */
[----:B------:R1:W3:Y:S01]  /*5b50*/  LDG.E.CONSTANT R56, [R82.64] ;  /* 0x0000000452387981 */ /* 0x0002e2000c1e9900 */
[----:B------:R-:W-:Y:S02]  /*5b60*/  LEA.HI R58, R58, R57, RZ, 0x2 ;  /* 0x000000393a3a7211 */ /* 0x000fe400078f10ff */
[----:B------:R-:W-:Y:S01]  /*5b70*/  LEA.HI R64, R64, R51, RZ, 0x2 ;  /* 0x0000003340407211 */ /* 0x000fe200078f10ff */
[----:B--2---:R-:W-:-:S04]  /*5b80*/  IMAD.WIDE.U32 R4, R5, R42, RZ ;  /* 0x0000002a05047225 */ /* 0x004fc800078e00ff */
        /* <DEDUP_REMOVED lines=10> */
[----:B-1----:R-:W-:Y:S01]  /*5c30*/  LEA.HI.SX32 R83, R64, 0x100, 0x1e ;  /* 0x0000010040537811 */ /* 0x002fe200078ff2ff */
[----:B------:R-:W-:Y:S04]  /*5c40*/  STS [R89.X4+`(shared_array)], R42 ;  /* 0x0000002a59007388 */ /* 0x000fe80000004800 */
[----:B------:R-:W-:Y:S01]  /*5c50*/  STS [R89.X4+`((shared_array + 0x10))], R48 ;  /* 0x0000003059007388 */ /* 0x000fe20000004800 */
[----:B------:R-:W-:-:S03]  /*5c60*/  IMAD.WIDE R82, R83, 0x4, R8 ;  /* 0x0000000453527825 */ /* 0x000fc600078e0208 */
[----:B------:R-:W4:Y:S04]  /*5c70*/  LDS R4, [R58.X4+`((shared_array + 0x10))] ;  /* 0x000000003a047984 */ /* 0x000f280000004800 */
[----:B------:R-:W2:Y:S04]  /*5c80*/  LDG.E.CONSTANT R82, [R82.64] ;  /* 0x0000000452527981 */ /* 0x000ea8000c1e9900 */
[----:B------:R-:W0:Y:S01]  /*5c90*/  LDS R11, [R58.X4+`(shared_array)] ;  /* 0x000000003a0b7984 */ /* 0x000e220000004800 */
[----:B------:R-:W-:-:S05]  /*5ca0*/  LEA.HI R66, R66, R59, RZ, 0x2 ;  /* 0x0000003b42427211 */ /* 0x000fca00078f10ff */
[----:B------:R-:W-:Y:S02]  /*5cb0*/  IMAD.SHL.U32 R41, R66, 0x2, RZ ;  /* 0x0000000242297824 */ /* 0x000fe400078e00ff */
[----:B----4-:R-:W-:-:S04]  /*5cc0*/  IMAD.WIDE.U32 R4, R4, R43, RZ ;  /* 0x0000002b04047225 */ /* 0x010fc800078e00ff */
[----:B------:R-:W-:-:S04]  /*5cd0*/  IMAD R3, R4, R7, RZ ;  /* 0x0000000704037224 */ /* 0x000fc800078e02ff */
[----:B------:R-:W-:-:S05]  /*5ce0*/  IMAD.HI.U32 R3, R3, R6, RZ ;  /* 0x0000000603037227 */ /* 0x000fca00078e00ff */
[----:B------:R-:W-:Y:S01]  /*5cf0*/  IADD3 R4, R5, R6, -R3 ;  /* 0x0000000605047210 */ /* 0x000fe20007ffe803 */
[----:B0-----:R-:W-:-:S04]  /*5d00*/  IMAD R3, R6, 0x2, R11 ;  /* 0x0000000206037824 */ /* 0x001fc800078e020b */
[----:B------:R-:W-:Y:S01]  /*5d10*/  IMAD.IADD R67, R3, 0x1, -R4 ;  /* 0x0000000103437824 */ /* 0x000fe200078e0a04 */
[----:B------:R-:W-:-:S04]  /*5d20*/  LEA.HI R3, R10, R10, RZ, 0x1 ;  /* 0x0000000a0a037211 */ /* 0x000fc800078f08ff */
[----:B------:R-:W-:Y:S02]  /*5d30*/  LEA.HI.SX32 R3, R3, 0x200, 0x1f ;  /* 0x0000020003037811 */ /* 0x000fe400078ffaff */
[----:B------:R-:W-:Y:S02]  /*5d40*/  LOP3.LUT R66, R66, 0x3ffffffc, RZ, 0xc0, !PT ;  /* 0x3ffffffc42427812 */ /* 0x000fe400078ec0ff */
[----:B------:R-:W-:Y:S01]  /*5d50*/  LOP3.LUT R5, R41, 0x3ffffff8, RZ, 0xc0, !PT ;  /* 0x3ffffff829057812 */ /* 0x000fe200078ec0ff */
[----:B------:R-:W-:-:S03]  /*5d60*/  IMAD.WIDE R42, R3, 0x4, R8 ;  /* 0x00000004032a7825 */ /* 0x000fc600078e0208 */
[----:B------:R-:W-:Y:S01]  /*5d70*/  IADD3 R66, R5, R59, -R66 ;  /* 0x0000003b05427210 */ /* 0x000fe20007ffe842 */
[----:B------:R-:W-:Y:S01]  /*5d80*/  IMAD.IADD R41, R4, 0x1, R11 ;  /* 0x0000000104297824 */ /* 0x000fe200078e020b */
[----:B------:R0:W4:Y:S04]  /*5d90*/  LDG.E.CONSTANT R48, [R42.64] ;  /* 0x000000042a307981 */ /* 0x000128000c1e9900 */
[----:B------:R1:W-:Y:S04]  /*5da0*/  STS [R58.X4+`(shared_array)], R41 ;  /* 0x000000293a007388 */ /* 0x0003e80000004800 */
[----:B------:R0:W-:Y:S04]  /*5db0*/  STS [R58.X4+`((shared_array + 0x10))], R67 ;  /* 0x000000433a007388 */ /* 0x0001e80000004800 */
[----:B------:R-:W5:Y:S04]  /*5dc0*/  LDS R5, [R66.X4+`((shared_array + 0x10))] ;  /* 0x0000000042057984 */ /* 0x000f680000004800 */
[----:B------:R-:W5:Y:S01]  /*5dd0*/  LDS R11, [R66.X4+`(shared_array)] ;  /* 0x00000000420b7984 */ /* 0x000f620000004800 */
[----:B------:R-:W-:-:S04]  /*5de0*/  LEA.HI R72, R72, R65, RZ, 0x2 ;  /* 0x0000004148487211 */ /* 0x000fc800078f10ff */
[C---:B-1----:R-:W-:Y:S02]  /*5df0*/  SHF.L.U32 R41, R72.reuse, 0x1, RZ ;  /* 0x0000000148297819 */ /* 0x042fe400000006ff */
[----:B------:R-:W-:Y:S02]  /*5e00*/  LOP3.LUT R72, R72, 0x3ffffffc, RZ, 0xc0, !PT ;  /* 0x3ffffffc48487812 */ /* 0x000fe400078ec0ff */
[----:B------:R-:W-:Y:S02]  /*5e10*/  LOP3.LUT R41, R41, 0x3ffffff8, RZ, 0xc0, !PT ;  /* 0x3ffffff829297812 */ /* 0x000fe400078ec0ff */
[----:B------:R-:W-:Y:S02]  /*5e20*/  LEA.HI R40, R40, R40, RZ, 0x1 ;  /* 0x0000002828287211 */ /* 0x000fe400078f08ff */
[----:B------:R-:W-:Y:S02]  /*5e30*/  IADD3 R72, R41, R65, -R72 ;  /* 0x0000004129487210 */ /* 0x000fe40007ffe848 */
[----:B------:R-:W-:-:S05]  /*5e40*/  LEA.HI.SX32 R41, R40, 0x200, 0x1f ;  /* 0x0000020028297811 */ /* 0x000fca00078ffaff */
[----:B------:R-:W-:-:S05]  /*5e50*/  IMAD.WIDE R40, R41, 0x4, R8 ;  /* 0x0000000429287825 */ /* 0x000fca00078e0208 */
[----:B0-----:R0:W4:Y:S01]  /*5e60*/  LDG.E.CONSTANT R58, [R40.64] ;  /* 0x00000004283a7981 */ /* 0x001122000c1e9900 */
[----:B-----5:R-:W-:-:S04]  /*5e70*/  IMAD.WIDE.U32 R4, R5, R90, RZ ;  /* 0x0000005a05047225 */ /* 0x020fc800078e00ff */
[----:B------:R-:W-:-:S04]  /*5e80*/  IMAD R3, R4, R7, RZ ;  /* 0x0000000704037224 */ /* 0x000fc800078e02ff */
[----:B------:R-:W-:-:S05]  /*5e90*/  IMAD.HI.U32 R3, R3, R6, RZ ;  /* 0x0000000603037227 */ /* 0x000fca00078e00ff */
[----:B------:R-:W-:Y:S01]  /*5ea0*/  IADD3 R4, R5, R6, -R3 ;  /* 0x0000000605047210 */ /* 0x000fe20007ffe803 */
[----:B------:R-:W-:-:S04]  /*5eb0*/  IMAD R3, R6, 0x2, R11 ;  /* 0x0000000206037824 */ /* 0x000fc800078e020b */
[----:B------:R-:W-:Y:S02]  /*5ec0*/  IMAD.IADD R43, R4, 0x1, R11 ;  /* 0x00000001042b7824 */ /* 0x000fe400078e020b */
[----:B------:R-:W-:-:S03]  /*5ed0*/  IMAD.IADD R67, R3, 0x1, -R4 ;  /* 0x0000000103437824 */ /* 0x000fc600078e0a04 */
[----:B------:R-:W-:Y:S04]  /*5ee0*/  STS [R66.X4+`(shared_array)], R43 ;  /* 0x0000002b42007388 */ /* 0x000fe80000004800 */
[----:B------:R-:W-:Y:S04]  /*5ef0*/  STS [R66.X4+`((shared_array + 0x10))], R67 ;  /* 0x0000004342007388 */ /* 0x000fe80000004800 */
[----:B------:R-:W1:Y:S04]  /*5f00*/  LDS R4, [R72.X4+`((shared_array + 0x10))] ;  /* 0x0000000048047984 */ /* 0x000e680000004800 */
[----:B------:R-:W5:Y:S01]  /*5f10*/  LDS R11, [R72.X4+`(shared_array)] ;  /* 0x00000000480b7984 */ /* 0x000f620000004800 */
[----:B------:R-:W-:-:S02]  /*5f20*/  LEA.HI R74, R74, R73, RZ, 0x2 ;  /* 0x000000494a4a7211 */ /* 0x000fc400078f10ff */
[----:B------:R-:W-:-:S03]  /*5f30*/  LEA.HI R35, R35, R35, RZ, 0x1 ;  /* 0x0000002323237211 */ /* 0x000fc600078f08ff */
[C---:B------:R-:W-:Y:S01]  /*5f40*/  IMAD.SHL.U32 R42, R74.reuse, 0x2, RZ ;  /* 0x000000024a2a7824 */ /* 0x040fe200078e00ff */
[----:B------:R-:W-:Y:S02]  /*5f50*/  LEA.HI.SX32 R35, R35, 0x200, 0x1f ;  /* 0x0000020023237811 */ /* 0x000fe400078ffaff */
[----:B------:R-:W-:Y:S02]  /*5f60*/  LOP3.LUT R74, R74, 0x3ffffffc, RZ, 0xc0, !PT ;  /* 0x3ffffffc4a4a7812 */ /* 0x000fe400078ec0ff */
[----:B------:R-:W-:Y:S01]  /*5f70*/  LOP3.LUT R42, R42, 0x3ffffff8, RZ, 0xc0, !PT ;  /* 0x3ffffff82a2a7812 */ /* 0x000fe200078ec0ff */
[----:B0-----:R-:W-:-:S03]  /*5f80*/  IMAD.WIDE R40, R35, 0x4, R8 ;  /* 0x0000000423287825 */ /* 0x001fc600078e0208 */
[----:B------:R-:W-:Y:S02]  /*5f90*/  IADD3 R42, R42, R73, -R74 ;  /* 0x000000492a2a7210 */ /* 0x000fe40007ffe84a */
[----:B------:R0:W4:Y:S01]  /*5fa0*/  LDG.E.CONSTANT R64, [R40.64] ;  /* 0x0000000428407981 */ /* 0x000122000c1e9900 */
[----:B-1----:R-:W-:-:S04]  /*5fb0*/  IMAD.WIDE.U32 R4, R4, R81, RZ ;  /* 0x0000005104047225 */ /* 0x002fc800078e00ff */
[----:B------:R-:W-:-:S04]  /*5fc0*/  IMAD R3, R4, R7, RZ ;  /* 0x0000000704037224 */ /* 0x000fc800078e02ff */
[----:B------:R-:W-:-:S05]  /*5fd0*/  IMAD.HI.U32 R3, R3, R6, RZ ;  /* 0x0000000603037227 */ /* 0x000fca00078e00ff */
[----:B------:R-:W-:Y:S01]  /*5fe0*/  IADD3 R4, R5, R6, -R3 ;  /* 0x0000000605047210 */ /* 0x000fe20007ffe803 */
[----:B-----5:R-:W-:-:S04]  /*5ff0*/  IMAD R3, R6, 0x2, R11 ;  /* 0x0000000206037824 */ /* 0x020fc800078e020b */
[----:B------:R-:W-:Y:S02]  /*6000*/  IMAD.IADD R43, R4, 0x1, R11 ;  /* 0x00000001042b7824 */ /* 0x000fe400078e020b */
[----:B------:R-:W-:-:S03]  /*6010*/  IMAD.IADD R67, R3, 0x1, -R4 ;  /* 0x0000000103437824 */ /* 0x000fc600078e0a04 */
[----:B------:R1:W-:Y:S04]  /*6020*/  STS [R72.X4+`(shared_array)], R43 ;  /* 0x0000002b48007388 */ /* 0x0003e80000004800 */
[----:B------:R-:W-:Y:S04]  /*6030*/  STS [R72.X4+`((shared_array + 0x10))], R67 ;  /* 0x0000004348007388 */ /* 0x000fe80000004800 */
[----:B------:R-:W3:Y:S04]  /*6040*/  LDS R5, [R42.X4+`((shared_array + 0x10))] ;  /* 0x000000002a057984 */ /* 0x000ee80000004800 */
[----:B------:R-:W5:Y:S01]  /*6050*/  LDS R11, [R42.X4+`(shared_array)] ;  /* 0x000000002a0b7984 */ /* 0x000f620000004800 */
[----:B------:R-:W-:-:S04]  /*6060*/  IADD3 R35, R32, 0x380, RZ ;  /* 0x0000038020237810 */ /* 0x000fc80007ffe0ff */
[----:B------:R-:W-:Y:S02]  /*6070*/  LEA.HI R80, R80, R35, RZ, 0x2 ;  /* 0x0000002350507211 */ /* 0x000fe400078f10ff */
[----:B------:R-:W-:Y:S02]  /*6080*/  LEA.HI R34, R34, R34, RZ, 0x1 ;  /* 0x0000002222227211 */ /* 0x000fe400078f08ff */
[----:B-1----:R-:W-:Y:S02]  /*6090*/  SHF.L.U32 R43, R80, 0x1, RZ ;  /* 0x00000001502b7819 */ /* 0x002fe400000006ff */
[----:B0-----:R-:W-:Y:S02]  /*60a0*/  LEA.HI.SX32 R41, R34, 0x200, 0x1f ;  /* 0x0000020022297811 */ /* 0x001fe400078ffaff */
[----:B------:R-:W-:-:S03]  /*60b0*/  LOP3.LUT R80, R80, 0x3ffffffc, RZ, 0xc0, !PT ;  /* 0x3ffffffc50507812 */ /* 0x000fc600078ec0ff */
[----:B------:R-:W-:-:S04]  /*60c0*/  IMAD.WIDE R40, R41, 0x4, R8 ;  /* 0x0000000429287825 */ /* 0x000fc800078e0208 */
[----:B---3--:R-:W-:Y:S02]  /*60d0*/  IMAD.WIDE.U32 R4, R5, R56, RZ ;  /* 0x0000003805047225 */ /* 0x008fe400078e00ff */
[----:B------:R0:W3:Y:S02]  /*60e0*/  LDG.E.CONSTANT R56, [R40.64] ;  /* 0x0000000428387981 */ /* 0x0000e4000c1e9900 */
[----:B------:R-:W-:-:S04]  /*60f0*/  IMAD R3, R4, R7, RZ ;  /* 0x0000000704037224 */ /* 0x000fc800078e02ff */
[----:B------:R-:W-:-:S05]  /*6100*/  IMAD.HI.U32 R3, R3, R6, RZ ;  /* 0x0000000603037227 */ /* 0x000fca00078e00ff */
[----:B------:R-:W-:Y:S01]  /*6110*/  IADD3 R4, R5, R6, -R3 ;  /* 0x0000000605047210 */ /* 0x000fe20007ffe803 */
[----:B-----5:R-:W-:Y:S01]  /*6120*/  IMAD R3, R6, 0x2, R11 ;  /* 0x0000000206037824 */ /* 0x020fe200078e020b */
[----:B------:R-:W-:-:S03]  /*6130*/  LOP3.LUT R5, R43, 0x3ffffff8, RZ, 0xc0, !PT ;  /* 0x3ffffff82b057812 */ /* 0x000fc600078ec0ff */
[----:B------:R-:W-:Y:S01]  /*6140*/  IMAD.IADD R43, R4, 0x1, R11 ;  /* 0x00000001042b7824 */ /* 0x000fe200078e020b */
[----:B------:R-:W-:Y:S01]  /*6150*/  IADD3 R80, R5, R35, -R80 ;  /* 0x0000002305507210 */ /* 0x000fe20007ffe850 */
[----:B------:R-:W-:-:S03]  /*6160*/  IMAD.IADD R67, R3, 0x1, -R4 ;  /* 0x0000000103437824 */ /* 0x000fc600078e0a04 */
[----:B------:R1:W-:Y:S04]  /*6170*/  STS [R42.X4+`(shared_array)], R43 ;  /* 0x0000002b2a007388 */ /* 0x0003e80000004800 */
[----:B------:R-:W-:Y:S04]  /*6180*/  STS [R42.X4+`((shared_array + 0x10))], R67 ;  /* 0x000000432a007388 */ /* 0x000fe80000004800 */
[----:B------:R-:W2:Y:S04]  /*6190*/  LDS R5, [R80.X4+`((shared_array + 0x10))] ;  /* 0x0000000050057984 */ /* 0x000ea80000004800 */
[----:B------:R-:W5:Y:S01]  /*61a0*/  LDS R11, [R80.X4+`(shared_array)] ;  /* 0x00000000500b7984 */ /* 0x000f620000004800 */
[----:B------:R-:W-:-:S02]  /*61b0*/  LEA.HI R34, R32, R32, RZ, 0x1 ;  /* 0x0000002020227211 */ /* 0x000fc400078f08ff */
[----:B------:R-:W-:-:S03]  /*61c0*/  LEA.HI R12, R12, R12, RZ, 0x1 ;  /* 0x0000000c0c0c7211 */ /* 0x000fc600078f08ff */
[----:B-1----:R-:W-:Y:S01]  /*61d0*/  IMAD.SHL.U32 R43, R34, 0x2, RZ ;  /* 0x00000002222b7824 */ /* 0x002fe200078e00ff */
[----:B0-----:R-:W-:-:S05]  /*61e0*/  LEA.HI.SX32 R41, R12, 0x200, 0x1f ;  /* 0x000002000c297811 */ /* 0x001fca00078ffaff */
[----:B------:R-:W-:-:S05]  /*61f0*/  IMAD.WIDE R40, R41, 0x4, R8 ;  /* 0x0000000429287825 */ /* 0x000fca00078e0208 */
[----:B------:R0:W3:Y:S01]  /*6200*/  LDG.E.CONSTANT R12, [R40.64] ;  /* 0x00000004280c7981 */ /* 0x0000e2000c1e9900 */
[----:B--2---:R-:W-:-:S04]  /*6210*/  IMAD.WIDE.U32 R4, R5, R82, RZ ;  /* 0x0000005205047225 */ /* 0x004fc800078e00ff */
[----:B------:R-:W-:-:S04]  /*6220*/  IMAD R3, R4, R7, RZ ;  /* 0x0000000704037224 */ /* 0x000fc800078e02ff */
[----:B------:R-:W-:-:S05]  /*6230*/  IMAD.HI.U32 R3, R3, R6, RZ ;  /* 0x0000000603037227 */ /* 0x000fca00078e00ff */
[----:B------:R-:W-:Y:S01]  /*6240*/  IADD3 R4, R5, R6, -R3 ;  /* 0x0000000605047210 */ /* 0x000fe20007ffe803 */
[--C-:B-----5:R-:W-:Y:S01]  /*6250*/  IMAD R3, R6, 0x2, R11.reuse ;  /* 0x0000000206037824 */ /* 0x120fe200078e020b */
[----:B------:R-:W-:Y:S02]  /*6260*/  LOP3.LUT R5, R34, 0x3ffffffe, RZ, 0xc0, !PT ;  /* 0x3ffffffe22057812 */ /* 0x000fe400078ec0ff */
[----:B------:R-:W-:Y:S01]  /*6270*/  LOP3.LUT R34, R43, 0x3ffffffc, RZ, 0xc0, !PT ;  /* 0x3ffffffc2b227812 */ /* 0x000fe200078ec0ff */
[----:B------:R-:W-:Y:S02]  /*6280*/  IMAD.IADD R43, R4, 0x1, R11 ;  /* 0x00000001042b7824 */ /* 0x000fe400078e020b */
[----:B------:R-:W-:Y:S01]  /*6290*/  IMAD.IADD R67, R3, 0x1, -R4 ;  /* 0x0000000103437824 */ /* 0x000fe200078e0a04 */
[----:B------:R-:W-:Y:S02]  /*62a0*/  IADD3 R34, R34, R32, -R5 ;  /* 0x0000002022227210 */ /* 0x000fe40007ffe805 */
[----:B------:R-:W-:Y:S04]  /*62b0*/  STS [R80.X4+`(shared_array)], R43 ;  /* 0x0000002b50007388 */ /* 0x000fe80000004800 */
[----:B------:R-:W-:Y:S04]  /*62c0*/  STS [R80.X4+`((shared_array + 0x10))], R67 ;  /* 0x0000004350007388 */ /* 0x000fe80000004800 */
[----:B------:R-:W-:Y:S06]  /*62d0*/  BAR.SYNC 0x0 ;  /* 0x0000000000007b1d */ /* 0x000fec0000000000 */
[----:B------:R-:W4:Y:S04]  /*62e0*/  LDS R5, [R34.X4+`((shared_array + 0x8))] ;  /* 0x0000000022057984 */ /* 0x000f280000004800 */
[----:B------:R-:W1:Y:S01]  /*62f0*/  LDS R11, [R34.X4+`(shared_array)] ;  /* 0x00000000220b7984 */ /* 0x000e620000004800 */
[----:B------:R-:W-:-:S02]  /*6300*/  LEA.HI R42, R33, R33, RZ, 0x1 ;  /* 0x00000021212a7211 */ /* 0x000fc400078f08ff */
[----:B------:R-:W-:Y:S02]  /*6310*/  LEA.HI R13, R13, R13, RZ, 0x1 ;  /* 0x0000000d0d0d7211 */ /* 0x000fe400078f08ff */
[C---:B------:R-:W-:Y:S02]  /*6320*/  SHF.L.U32 R43, R42.reuse, 0x1, RZ ;  /* 0x000000012a2b7819 */ /* 0x040fe400000006ff */
[----:B------:R-:W-:Y:S02]  /*6330*/  LOP3.LUT R42, R42, 0x3ffffffe, RZ, 0xc0, !PT ;  /* 0x3ffffffe2a2a7812 */ /* 0x000fe400078ec0ff */
[----:B------:R-:W-:-:S05]  /*6340*/  LEA.HI.SX32 R13, R13, 0x200, 0x1f ;  /* 0x000002000d0d7811 */ /* 0x000fca00078ffaff */
[----:B0-----:R-:W-:-:S05]  /*6350*/  IMAD.WIDE R40, R13, 0x4, R8 ;  /* 0x000000040d287825 */ /* 0x001fca00078e0208 */
[----:B------:R0:W2:Y:S01]  /*6360*/  LDG.E.CONSTANT R13, [R40.64] ;  /* 0x00000004280d7981 */ /* 0x0000a2000c1e9900 */
[----:B----4-:R-:W-:-:S04]  /*6370*/  IMAD.WIDE.U32 R4, R5, R48, RZ ;  /* 0x0000003005047225 */ /* 0x010fc800078e00ff */
[----:B------:R-:W-:-:S04]  /*6380*/  IMAD R3, R4, R7, RZ ;  /* 0x0000000704037224 */ /* 0x000fc800078e02ff */
[----:B------:R-:W-:-:S05]  /*6390*/  IMAD.HI.U32 R3, R3, R6, RZ ;  /* 0x0000000603037227 */ /* 0x000fca00078e00ff */
[----:B------:R-:W-:Y:S01]  /*63a0*/  IADD3 R4, R5, R6, -R3 ;  /* 0x0000000605047210 */ /* 0x000fe20007ffe803 */
[----:B-1----:R-:W-:Y:S01]  /*63b0*/  IMAD R3, R6, 0x2, R11 ;  /* 0x0000000206037824 */ /* 0x002fe200078e020b */
[----:B------:R-:W-:-:S03]  /*63c0*/  LOP3.LUT R5, R43, 0x3ffffffc, RZ, 0xc0, !PT ;  /* 0x3ffffffc2b057812 */ /* 0x000fc600078ec0ff */
[----:B------:R-:W-:Y:S01]  /*63d0*/  IMAD.IADD R43, R4, 0x1, R11 ;  /* 0x00000001042b7824 */ /* 0x000fe200078e020b */
[----:B------:R-:W-:Y:S01]  /*63e0*/  IADD3 R42, R5, R33, -R42 ;  /* 0x00000021052a7210 */ /* 0x000fe20007ffe82a */
[----:B------:R-:W-:-:S03]  /*63f0*/  IMAD.IADD R67, R3, 0x1, -R4 ;  /* 0x0000000103437824 */ /* 0x000fc600078e0a04 */
[----:B------:R1:W-:Y:S04]  /*6400*/  STS [R34.X4+`(shared_array)], R43 ;  /* 0x0000002b22007388 */ /* 0x0003e80000004800 */
[----:B------:R4:W-:Y:S04]  /*6410*/  STS [R34.X4+`((shared_array + 0x8))], R67 ;  /* 0x0000004322007388 */ /* 0x0009e80000004800 */
[----:B------:R-:W5:Y:S04]  /*6420*/  LDS R5, [R42.X4+`((shared_array + 0x8))] ;  /* 0x000000002a057984 */ /* 0x000f680000004800 */
[----:B------:R-:W5:Y:S01]  /*6430*/  LDS R11, [R42.X4+`(shared_array)] ;  /* 0x000000002a0b7984 */ /* 0x000f620000004800 */
[----:B------:R-:W-:-:S02]  /*6440*/  LEA.HI R33, R50, R50, RZ, 0x1 ;  /* 0x0000003232217211 */ /* 0x000fc400078f08ff */
[----:B------:R-:W-:-:S03]  /*6450*/  LEA.HI R49, R49, R49, RZ, 0x1 ;  /* 0x0000003131317211 */ /* 0x000fc600078f08ff */
[----:B-1----:R-:W-:Y:S01]  /*6460*/  IMAD.SHL.U32 R43, R33, 0x2, RZ ;  /* 0x00000002212b7824 */ /* 0x002fe200078e00ff */
[----:B0-----:R-:W-:-:S04]  /*6470*/  LEA.HI.SX32 R41, R49, 0x200, 0x1f ;  /* 0x0000020031297811 */ /* 0x001fc800078ffaff */
[----:B----4-:R-:W-:Y:S01]  /*6480*/  LOP3.LUT R34, R43, 0x3ffffffc, RZ, 0xc0, !PT ;  /* 0x3ffffffc2b227812 */ /* 0x010fe200078ec0ff */
[----:B------:R-:W-:-:S04]  /*6490*/  IMAD.WIDE R40, R41, 0x4, R8 ;  /* 0x0000000429287825 */ /* 0x000fc800078e0208 */
[----:B-----5:R-:W-:-:S04]  /*64a0*/  IMAD.WIDE.U32 R4, R5, R58, RZ ;  /* 0x0000003a05047225 */ /* 0x020fc800078e00ff */
[----:B------:R-:W-:-:S04]  /*64b0*/  IMAD R3, R4, R7, RZ ;  /* 0x0000000704037224 */ /* 0x000fc800078e02ff */
[----:B------:R-:W-:-:S05]  /*64c0*/  IMAD.HI.U32 R3, R3, R6, RZ ;  /* 0x0000000603037227 */ /* 0x000fca00078e00ff */
[----:B------:R-:W-:Y:S01]  /*64d0*/  IADD3 R4, R5, R6, -R3 ;  /* 0x0000000605047210 */ /* 0x000fe20007ffe803 */
[----:B------:R-:W-:Y:S01]  /*64e0*/  IMAD R3, R6, 0x2, R11 ;  /* 0x0000000206037824 */ /* 0x000fe200078e020b */
[----:B------:R-:W-:-:S03]  /*64f0*/  LOP3.LUT R5, R33, 0x3ffffffe, RZ, 0xc0, !PT ;  /* 0x3ffffffe21057812 */ /* 0x000fc600078ec0ff */
[----:B------:R-:W-:Y:S01]  /*6500*/  IMAD.IADD R33, R4, 0x1, R11 ;  /* 0x0000000104217824 */ /* 0x000fe200078e020b */
[----:B------:R-:W-:Y:S01]  /*6510*/  IADD3 R34, R34, R50, -R5 ;  /* 0x0000003222227210 */ /* 0x000fe20007ffe805 */
[----:B------:R-:W-:Y:S01]  /*6520*/  IMAD.IADD R43, R3, 0x1, -R4 ;  /* 0x00000001032b7824 */ /* 0x000fe200078e0a04 */
[----:B------:R0:W4:Y:S04]  /*6530*/  LDG.E.CONSTANT R50, [R40.64] ;  /* 0x0000000428327981 */ /* 0x000128000c1e9900 */
[----:B------:R-:W-:Y:S04]  /*6540*/  STS [R42.X4+`(shared_array)], R33 ;  /* 0x000000212a007388 */ /* 0x000fe80000004800 */
[----:B------:R-:W-:Y:S04]  /*6550*/  STS [R42.X4+`((shared_array + 0x8))], R43 ;  /* 0x0000002b2a007388 */ /* 0x000fe80000004800 */
[----:B------:R-:W1:Y:S04]  /*6560*/  LDS R5, [R34.X4+`((shared_array + 0x8))] ;  /* 0x0000000022057984 */ /* 0x000e680000004800 */
[----:B------:R-:W5:Y:S01]  /*6570*/  LDS R11, [R34.X4+`(shared_array)] ;  /* 0x00000000220b7984 */ /* 0x000f620000004800 */
[----:B------:R-:W-:-:S02]  /*6580*/  LEA.HI R48, R57, R57, RZ, 0x1 ;  /* 0x0000003939307211 */ /* 0x000fc400078f08ff */
[----:B------:R-:W-:-:S04]  /*6590*/  LEA.HI R51, R51, R51, RZ, 0x1 ;  /* 0x0000003333337211 */ /* 0x000fc800078f08ff */
[----:B0-----:R-:W-:-:S05]  /*65a0*/  LEA.HI.SX32 R41, R51, 0x200, 0x1f ;  /* 0x0000020033297811 */ /* 0x001fca00078ffaff */
[----:B------:R-:W-:-:S05]  /*65b0*/  IMAD.WIDE R40, R41, 0x4, R8 ;  /* 0x0000000429287825 */ /* 0x000fca00078e0208 */
[----:B------:R0:W4:Y:S01]  /*65c0*/  LDG.E.CONSTANT R51, [R40.64] ;  /* 0x0000000428337981 */ /* 0x000122000c1e9900 */
[----:B-1----:R-:W-:-:S04]  /*65d0*/  IMAD.WIDE.U32 R4, R5, R64, RZ ;  /* 0x0000004005047225 */ /* 0x002fc800078e00ff */
[----:B------:R-:W-:-:S04]  /*65e0*/  IMAD R3, R4, R7, RZ ;  /* 0x0000000704037224 */ /* 0x000fc800078e02ff */
[----:B------:R-:W-:-:S05]  /*65f0*/  IMAD.HI.U32 R3, R3, R6, RZ ;  /* 0x0000000603037227 */ /* 0x000fca00078e00ff */
[----:B------:R-:W-:Y:S02]  /*6600*/  IADD3 R4, R5, R6, -R3 ;  /* 0x0000000605047210 */ /* 0x000fe40007ffe803 */
[----:B------:R-:W-:Y:S01]  /*6610*/  SHF.L.U32 R5, R48, 0x1, RZ ;  /* 0x0000000130057819 */ /* 0x000fe200000006ff */
[--C-:B-----5:R-:W-:Y:S01]  /*6620*/  IMAD R3, R6, 0x2, R11.reuse ;  /* 0x0000000206037824 */ /* 0x120fe200078e020b */
[----:B------:R-:W-:Y:S02]  /*6630*/  LOP3.LUT R48, R48, 0x3ffffffe, RZ, 0xc0, !PT ;  /* 0x3ffffffe30307812 */ /* 0x000fe400078ec0ff */
[----:B------:R-:W-:Y:S01]  /*6640*/  LOP3.LUT R5, R5, 0x3ffffffc, RZ, 0xc0, !PT ;  /* 0x3ffffffc05057812 */ /* 0x000fe200078ec0ff */
[----:B------:R-:W-:Y:S02]  /*6650*/  IMAD.IADD R33, R4, 0x1, R11 ;  /* 0x0000000104217824 */ /* 0x000fe400078e020b */
[----:B------:R-:W-:Y:S01]  /*6660*/  IMAD.IADD R43, R3, 0x1, -R4 ;  /* 0x00000001032b7824 */ /* 0x000fe200078e0a04 */
[----:B------:R-:W-:-:S02]  /*6670*/  IADD3 R48, R5, R57, -R48 ;  /* 0x0000003905307210 */ /* 0x000fc40007ffe830 */
[----:B------:R-:W-:Y:S04]  /*6680*/  STS [R34.X4+`(shared_array)], R33 ;  /* 0x0000002122007388 */ /* 0x000fe80000004800 */
[----:B------:R1:W-:Y:S04]  /*6690*/  STS [R34.X4+`((shared_array + 0x8))], R43 ;  /* 0x0000002b22007388 */ /* 0x0003e80000004800 */
[----:B------:R-:W3:Y:S04]  /*66a0*/  LDS R5, [R48.X4+`((shared_array + 0x8))] ;  /* 0x0000000030057984 */ /* 0x000ee80000004800 */
[----:B------:R-:W5:Y:S01]  /*66b0*/  LDS R11, [R48.X4+`(shared_array)] ;  /* 0x00000000300b7984 */ /* 0x000f620000004800 */
[----:B------:R-:W-:-:S05]  /*66c0*/  LEA.HI R42, R59, R59, RZ, 0x1 ;  /* 0x0000003b3b2a7211 */ /* 0x000fca00078f08ff */
[C---:B------:R-:W-:Y:S01]  /*66d0*/  IMAD.SHL.U32 R49, R42.reuse, 0x2, RZ ;  /* 0x000000022a317824 */ /* 0x040fe200078e00ff */
[----:B------:R-:W-:Y:S02]  /*66e0*/  LOP3.LUT R42, R42, 0x3ffffffe, RZ, 0xc0, !PT ;  /* 0x3ffffffe2a2a7812 */ /* 0x000fe400078ec0ff */
[C---:B0-----:R-:W-:Y:S02]  /*66f0*/  IADD3 R41, R10.reuse, 0x480, RZ ;  /* 0x000004800a297810 */ /* 0x041fe40007ffe0ff */
[----:B------:R-:W-:Y:S02]  /*6700*/  LOP3.LUT R49, R49, 0x3ffffffc, RZ, 0xc0, !PT ;  /* 0x3ffffffc31317812 */ /* 0x000fe400078ec0ff */
[----:B-1----:R-:W-:Y:S01]  /*6710*/  IADD3 R43, R10, 0x500, RZ ;  /* 0x000005000a2b7810 */ /* 0x002fe20007ffe0ff */
[----:B---3--:R-:W-:-:S04]  /*6720*/  IMAD.WIDE.U32 R4, R5, R56, RZ ;  /* 0x0000003805047225 */ /* 0x008fc800078e00ff */
[----:B------:R-:W-:-:S04]  /*6730*/  IMAD R3, R4, R7, RZ ;  /* 0x0000000704037224 */ /* 0x000fc800078e02ff */
[----:B------:R-:W-:-:S05]  /*6740*/  IMAD.HI.U32 R3, R3, R6, RZ ;  /* 0x0000000603037227 */ /* 0x000fca00078e00ff */
[----:B------:R-:W-:Y:S01]  /*6750*/  IADD3 R4, R5, R6, -R3 ;  /* 0x0000000605047210 */ /* 0x000fe20007ffe803 */
[----:B-----5:R-:W-:Y:S01]  /*6760*/  IMAD R3, R6, 0x2, R11 ;  /* 0x0000000206037824 */ /* 0x020fe200078e020b */
[----:B------:R-:W-:-:S03]  /*6770*/  IADD3 R5, R10, 0x400, RZ ;  /* 0x000004000a057810 */ /* 0x000fc60007ffe0ff */
[----:B------:R-:W-:Y:S02]  /*6780*/  IMAD.IADD R11, R4, 0x1, R11 ;  /* 0x00000001040b7824 */ /* 0x000fe400078e020b */
[----:B------:R-:W-:Y:S02]  /*6790*/  IMAD.IADD R3, R3, 0x1, -R4 ;  /* 0x0000000103037824 */ /* 0x000fe400078e0a04 */
[----:B------:R-:W-:Y:S01]  /*67a0*/  IMAD.WIDE R4, R5, 0x4, R8 ;  /* 0x0000000405047825 */ /* 0x000fe200078e0208 */
[----:B------:R-:W-:Y:S01]  /*67b0*/  IADD3 R59, R49, R59, -R42 ;  /* 0x0000003b313b7210 */ /* 0x000fe20007ffe82a */
[----:B------:R-:W-:Y:S02]  /*67c0*/  STS [R48.X4+`(shared_array)], R11 ;  /* 0x0000000b30007388 */ /* 0x000fe40000004800 */
[--C-:B------:R-:W-:Y:S02]  /*67d0*/  IMAD.WIDE R40, R41, 0x4, R8.reuse ;  /* 0x0000000429287825 */ /* 0x100fe400078e0208 */
[----:B------:R0:W3:Y:S02]  /*67e0*/  LDG.E.CONSTANT R82, [R4.64] ;  /* 0x0000000404527981 */ /* 0x0000e4000c1e9900 */
[----:B------:R-:W-:-:S02]  /*67f0*/  IMAD.WIDE R42, R43, 0x4, R8 ;  /* 0x000000042b2a7825 */ /* 0x000fc400078e0208 */
[----:B------:R1:W-:Y:S04]  /*6800*/  STS [R48.X4+`((shared_array + 0x8))], R3 ;  /* 0x0000000330007388 */ /* 0x0003e80000004800 */
[----:B------:R-:W0:Y:S04]  /*6810*/  LDS R33, [R59.X4+`((shared_array + 0x8))] ;  /* 0x000000003b217984 */ /* 0x000e280000004800 */
[----:B------:R5:W3:Y:S04]  /*6820*/  LDG.E.CONSTANT R88, [R40.64] ;  /* 0x0000000428587981 */ /* 0x000ae8000c1e9900 */
[----:B------:R0:W3:Y:S01]  /*6830*/  LDG.E.CONSTANT R90, [R42.64] ;  /* 0x000000042a5a7981 */ /* 0x0000e2000c1e9900 */
[----:B------:R-:W-:-:S02]  /*6840*/  IADD3 R81, R10, 0x580, RZ ;  /* 0x000005800a517810 */ /* 0x000fc40007ffe0ff */
[C---:B------:R-:W-:Y:S01]  /*6850*/  IADD3 R67, R10.reuse, 0x600, RZ ;  /* 0x000006000a437810 */ /* 0x040fe20007ffe0ff */
[----:B------:R-:W2:Y:S01]  /*6860*/  LDS R11, [R59.X4+`(shared_array)] ;  /* 0x000000003b0b7984 */ /* 0x000ea20000004800 */
[C---:B-1----:R-:W-:Y:S01]  /*6870*/  IADD3 R3, R10.reuse, 0x700, RZ ;  /* 0x000007000a037810 */ /* 0x042fe20007ffe0ff */
[--C-:B------:R-:W-:Y:S01]  /*6880*/  IMAD.WIDE R80, R81, 0x4, R8.reuse ;  /* 0x0000000451507825 */ /* 0x100fe200078e0208 */
[C---:B------:R-:W-:Y:S02]  /*6890*/  IADD3 R49, R10.reuse, 0x680, RZ ;  /* 0x000006800a317810 */ /* 0x040fe40007ffe0ff */
[----:B------:R-:W-:Y:S01]  /*68a0*/  IADD3 R75, R10, 0x780, RZ ;  /* 0x000007800a4b7810 */ /* 0x000fe20007ffe0ff */
[--C-:B------:R-:W-:Y:S02]  /*68b0*/  IMAD.WIDE R66, R67, 0x4, R8.reuse ;  /* 0x0000000443427825 */ /* 0x100fe400078e0208 */
[----:B------:R-:W3:Y:S02]  /*68c0*/  LDG.E.CONSTANT R80, [R80.64] ;  /* 0x0000000450507981 */ /* 0x000ee4000c1e9900 */
[----:B-----5:R-:W-:-:S02]  /*68d0*/  IMAD.WIDE R40, R3, 0x4, R8 ;  /* 0x0000000403287825 */ /* 0x020fc400078e0208 */
[----:B------:R-:W5:Y:S02]  /*68e0*/  LDG.E.CONSTANT R66, [R66.64] ;  /* 0x0000000442427981 */ /* 0x000f64000c1e9900 */
[--C-:B------:R-:W-:Y:S02]  /*68f0*/  IMAD.WIDE R48, R49, 0x4, R8.reuse ;  /* 0x0000000431307825 */ /* 0x100fe400078e0208 */
[----:B------:R1:W3:Y:S02]  /*6900*/  LDG.E.CONSTANT R64, [R40.64] ;  /* 0x0000000428407981 */ /* 0x0002e4000c1e9900 */
[----:B------:R-:W-:Y:S02]  /*6910*/  IMAD.WIDE R74, R75, 0x4, R8 ;  /* 0x000000044b4a7825 */ /* 0x000fe400078e0208 */
[----:B------:R1:W5:Y:S04]  /*6920*/  LDG.E.CONSTANT R72, [R48.64] ;  /* 0x0000000430487981 */ /* 0x000368000c1e9900 */
[----:B------:R-:W5:Y:S01]  /*6930*/  LDG.E.CONSTANT R74, [R74.64] ;  /* 0x000000044a4a7981 */ /* 0x000f62000c1e9900 */
[----:B0-----:R-:W-:Y:S01]  /*6940*/  IMAD.WIDE.U32 R4, R33, R12, RZ ;  /* 0x0000000c21047225 */ /* 0x001fe200078e00ff */
[----:B------:R-:W-:-:S03]  /*6950*/  LEA.HI R8, R65, R65, RZ, 0x1 ;  /* 0x0000004141087211 */ /* 0x000fc600078f08ff */
[----:B------:R-:W-:Y:S01]  /*6960*/  IMAD R3, R4, R7, RZ ;  /* 0x0000000704037224 */ /* 0x000fe200078e02ff */
[----:B------:R-:W-:-:S03]  /*6970*/  SHF.L.U32 R9, R8, 0x1, RZ ;  /* 0x0000000108097819 */ /* 0x000fc600000006ff */
[-C--:B------:R-:W-:Y:S01]  /*6980*/  IMAD.HI.U32 R3, R3, R6.reuse, RZ ;  /* 0x0000000603037227 */ /* 0x080fe200078e00ff */
[----:B------:R-:W-:Y:S02]  /*6990*/  LOP3.LUT R12, R8, 0x3ffffffe, RZ, 0xc0, !PT ;  /* 0x3ffffffe080c7812 */ /* 0x000fe400078ec0ff */
[----:B------:R-:W-:Y:S02]  /*69a0*/  LOP3.LUT R9, R9, 0x3ffffffc, RZ, 0xc0, !PT ;  /* 0x3ffffffc09097812 */ /* 0x000fe400078ec0ff */
[----:B------:R-:W-:Y:S01]  /*69b0*/  IADD3 R4, R5, R6, -R3 ;  /* 0x0000000605047210 */ /* 0x000fe20007ffe803 */
[----:B--2---:R-:W-:Y:S01]  /*69c0*/  IMAD R3, R6, 0x2, R11 ;  /* 0x0000000206037824 */ /* 0x004fe200078e020b */
[----:B------:R-:W-:-:S03]  /*69d0*/  IADD3 R12, R9, R65, -R12 ;  /* 0x00000041090c7210 */ /* 0x000fc60007ffe80c */
[----:B------:R-:W-:Y:S02]  /*69e0*/  IMAD.IADD R8, R4, 0x1, R11 ;  /* 0x0000000104087824 */ /* 0x000fe400078e020b */
[----:B------:R-:W-:-:S03]  /*69f0*/  IMAD.IADD R10, R3, 0x1, -R4 ;  /* 0x00000001030a7824 */ /* 0x000fc600078e0a04 */
[----:B------:R-:W-:Y:S04]  /*6a00*/  STS [R59.X4+`(shared_array)], R8 ;  /* 0x000000083b007388 */ /* 0x000fe80000004800 */
[----:B------:R-:W-:Y:S04]  /*6a10*/  STS [R59.X4+`((shared_array + 0x8))], R10 ;  /* 0x0000000a3b007388 */ /* 0x000fe80000004800 */
[----:B------:R-:W0:Y:S04]  /*6a20*/  LDS R4, [R12.X4+`((shared_array + 0x8))] ;  /* 0x000000000c047984 */ /* 0x000e280000004800 */
[----:B------:R-:W2:Y:S01]  /*6a30*/  LDS R9, [R12.X4+`(shared_array)] ;  /* 0x000000000c097984 */ /* 0x000ea20000004800 */
[----:B------:R-:W-:-:S04]  /*6a40*/  LEA.HI R11, R73, R73, RZ, 0x1 ;  /* 0x00000049490b7211 */ /* 0x000fc800078f08ff */
[----:B------:R-:W-:Y:S01]  /*6a50*/  LOP3.LUT R34, R11, 0x3ffffffe, RZ, 0xc0, !PT ;  /* 0x3ffffffe0b227812 */ /* 0x000fe200078ec0ff */
[----:B0-----:R-:W-:-:S04]  /*6a60*/  IMAD.WIDE.U32 R4, R4, R13, RZ ;  /* 0x0000000d04047225 */ /* 0x001fc800078e00ff */
[----:B------:R-:W-:Y:S02]  /*6a70*/  IMAD R3, R4, R7, RZ ;  /* 0x0000000704037224 */ /* 0x000fe400078e02ff */
[----:B------:R-:W-:Y:S02]  /*6a80*/  IMAD.SHL.U32 R13, R11, 0x2, RZ ;  /* 0x000000020b0d7824 */ /* 0x000fe400078e00ff */
[----:B------:R-:W-:-:S05]  /*6a90*/  IMAD.HI.U32 R3, R3, R6, RZ ;  /* 0x0000000603037227 */ /* 0x000fca00078e00ff */
[----:B------:R-:W-:Y:S01]  /*6aa0*/  IADD3 R4, R5, R6, -R3 ;  /* 0x0000000605047210 */ /* 0x000fe20007ffe803 */
[----:B--2---:R-:W-:Y:S01]  /*6ab0*/  IMAD R3, R6, 0x2, R9 ;  /* 0x0000000206037824 */ /* 0x004fe200078e0209 */
[----:B------:R-:W-:-:S03]  /*6ac0*/  LOP3.LUT R5, R13, 0x3ffffffc, RZ, 0xc0, !PT ;  /* 0x3ffffffc0d057812 */ /* 0x000fc600078ec0ff */
[----:B------:R-:W-:Y:S01]  /*6ad0*/  IMAD.IADD R11, R4, 0x1, R9 ;  /* 0x00000001040b7824 */ /* 0x000fe200078e0209 */
[----:B------:R-:W-:Y:S01]  /*6ae0*/  IADD3 R34, R5, R73, -R34 ;  /* 0x0000004905227210 */ /* 0x000fe20007ffe822 */
[----:B------:R-:W-:-:S03]  /*6af0*/  IMAD.IADD R13, R3, 0x1, -R4 ;  /* 0x00000001030d7824 */ /* 0x000fc600078e0a04 */
[----:B------:R-:W-:Y:S04]  /*6b00*/  STS [R12.X4+`(shared_array)], R11 ;  /* 0x0000000b0c007388 */ /* 0x000fe80000004800 */
[----:B------:R-:W-:Y:S04]  /*6b10*/  STS [R12.X4+`((shared_array + 0x8))], R13 ;  /* 0x0000000d0c007388 */ /* 0x000fe80000004800 */
[----:B------:R-:W4:Y:S04]  /*6b20*/  LDS R5, [R34.X4+`((shared_array + 0x8))] ;  /* 0x0000000022057984 */ /* 0x000f280000004800 */
[----:B------:R-:W0:Y:S01]  /*6b30*/  LDS R9, [R34.X4+`(shared_array)] ;  /* 0x0000000022097984 */ /* 0x000e220000004800 */
[----:B------:R-:W-:-:S04]  /*6b40*/  LEA.HI R8, R35, R35, RZ, 0x1 ;  /* 0x0000002323087211 */ /* 0x000fc800078f08ff */
[C---:B------:R-:W-:Y:S02]  /*6b50*/  SHF.L.U32 R10, R8.reuse, 0x1, RZ ;  /* 0x00000001080a7819 */ /* 0x040fe400000006ff */
[----:B------:R-:W-:Y:S02]  /*6b60*/  LOP3.LUT R8, R8, 0x3ffffffe, RZ, 0xc0, !PT ;  /* 0x3ffffffe08087812 */ /* 0x000fe400078ec0ff */
[----:B------:R-:W-:-:S04]  /*6b70*/  LOP3.LUT R10, R10, 0x3ffffffc, RZ, 0xc0, !PT ;  /* 0x3ffffffc0a0a7812 */ /* 0x000fc800078ec0ff */
[----:B------:R-:W-:Y:S01]  /*6b80*/  IADD3 R33, R10, R35, -R8 ;  /* 0x000000230a217210 */ /* 0x000fe20007ffe808 */
[----:B----4-:R-:W-:-:S04]  /*6b90*/  IMAD.WIDE.U32 R4, R5, R50, RZ ;  /* 0x0000003205047225 */ /* 0x010fc800078e00ff */
[----:B------:R-:W-:-:S04]  /*6ba0*/  IMAD R3, R4, R7, RZ ;  /* 0x0000000704037224 */ /* 0x000fc800078e02ff */
[----:B------:R-:W-:-:S05]  /*6bb0*/  IMAD.HI.U32 R3, R3, R6, RZ ;  /* 0x0000000603037227 */ /* 0x000fca00078e00ff */
[----:B------:R-:W-:Y:S01]  /*6bc0*/  IADD3 R4, R5, R6, -R3 ;  /* 0x0000000605047210 */ /* 0x000fe20007ffe803 */
[----:B0-----:R-:W-:-:S04]  /*6bd0*/  IMAD R3, R6, 0x2, R9 ;  /* 0x0000000206037824 */ /* 0x001fc800078e0209 */
[----:B------:R-:W-:Y:S02]  /*6be0*/  IMAD.IADD R11, R4, 0x1, R9 ;  /* 0x00000001040b7824 */ /* 0x000fe400078e0209 */
[----:B------:R-:W-:-:S03]  /*6bf0*/  IMAD.IADD R13, R3, 0x1, -R4 ;  /* 0x00000001030d7824 */ /* 0x000fc600078e0a04 */
[----:B------:R-:W-:Y:S04]  /*6c00*/  STS [R34.X4+`(shared_array)], R11 ;  /* 0x0000000b22007388 */ /* 0x000fe80000004800 */
[----:B------:R-:W-:Y:S04]  /*6c10*/  STS [R34.X4+`((shared_array + 0x8))], R13 ;  /* 0x0000000d22007388 */ /* 0x000fe80000004800 */
[----:B------:R-:W0:Y:S04]  /*6c20*/  LDS R4, [R33.X4+`((shared_array + 0x8))] ;  /* 0x0000000021047984 */ /* 0x000e280000004800 */
[----:B------:R-:W2:Y:S01]  /*6c30*/  LDS R9, [R33.X4+`(shared_array)] ;  /* 0x0000000021097984 */ /* 0x000ea20000004800 */
[----:B0-----:R-:W-:-:S04]  /*6c40*/  IMAD.WIDE.U32 R4, R4, R51, RZ ;  /* 0x0000003304047225 */ /* 0x001fc800078e00ff */
[----:B------:R-:W-:-:S04]  /*6c50*/  IMAD R3, R4, R7, RZ ;  /* 0x0000000704037224 */ /* 0x000fc800078e02ff */
[----:B------:R-:W-:-:S05]  /*6c60*/  IMAD.HI.U32 R3, R3, R6, RZ ;  /* 0x0000000603037227 */ /* 0x000fca00078e00ff */
[----:B------:R-:W-:Y:S01]  /*6c70*/  IADD3 R4, R5, R6, -R3 ;  /* 0x0000000605047210 */ /* 0x000fe20007ffe803 */
[----:B--2---:R-:W-:-:S04]  /*6c80*/  IMAD R3, R6, 0x2, R9 ;  /* 0x0000000206037824 */ /* 0x004fc800078e0209 */
[----:B-1----:R-:W-:Y:S02]  /*6c90*/  IMAD.IADD R40, R4, 0x1, R9 ;  /* 0x0000000104287824 */ /* 0x002fe400078e0209 */
[----:B------:R-:W-:-:S03]  /*6ca0*/  IMAD.IADD R42, R3, 0x1, -R4 ;  /* 0x00000001032a7824 */ /* 0x000fc600078e0a04 */
[----:B------:R-:W-:Y:S04]  /*6cb0*/  STS [R33.X4+`(shared_array)], R40 ;  /* 0x0000002821007388 */ /* 0x000fe80000004800 */
[----:B------:R-:W-:Y:S04]  /*6cc0*/  STS [R33.X4+`((shared_array + 0x8))], R42 ;  /* 0x0000002a21007388 */ /* 0x000fe80000004800 */
[----:B------:R-:W-:Y:S06]  /*6cd0*/  BAR.SYNC 0x0 ;  /* 0x0000000000007b1d */ /* 0x000fec0000000000 */
[----:B------:R-:W3:Y:S04]  /*6ce0*/  LDS.64 R48, [R32.X8+`(shared_array)] ;  /* 0x0000000020307984 */ /* 0x000ee80000008a00 */
[----:B------:R-:W0:Y:S04]  /*6cf0*/  LDS.64 R50, [R32.X8+`((shared_array + 0x400))] ;  /* 0x0000000020327984 */ /* 0x000e280000008a00 */
[----:B------:R-:W1:Y:S04]  /*6d00*/  LDS.64 R56, [R32.X8+`((shared_array + 0x800))] ;  /* 0x0000000020387984 */ /* 0x000e680000008a00 */
[----:B------:R-:W2:Y:S04]  /*6d10*/  LDS.64 R58, [R32.X8+`((shared_array + 0xc00))] ;  /* 0x00000000203a7984 */ /* 0x000ea80000008a00 */
[----:B------:R-:W5:Y:S04]  /*6d20*/  LDS.64 R12, [R32.X8+`((shared_array + 0x1000))] ;  /* 0x00000000200c7984 */ /* 0x000f680000008a00 */
[----:B------:R-:W4:Y:S04]  /*6d30*/  LDS.64 R4, [R32.X8+`((shared_array + 0x1800))] ;  /* 0x0000000020047984 */ /* 0x000f280000008a00 */
[----:B------:R-:W2:Y:S04]  /*6d40*/  LDS.64 R10, [R32.X8+`((shared_array + 0x1400))] ;  /* 0x00000000200a7984 */ /* 0x000ea80000008a00 */
[----:B------:R-:W2:Y:S01]  /*6d50*/  LDS.64 R8, [R32.X8+`((shared_array + 0x1c00))] ;  /* 0x0000000020087984 */ /* 0x000ea20000008a00 */
[----:B---3--:R-:W-:-:S04]  /*6d60*/  IMAD.WIDE.U32 R34, R49, R82, RZ ;  /* 0x0000005231227225 */ /* 0x008fc800078e00ff */
[----:B------:R-:W-:Y:S02]  /*6d70*/  IMAD R3, R34, R7, RZ ;  /* 0x0000000722037224 */ /* 0x000fe400078e02ff */
[----:B0-----:R-:W-:-:S04]  /*6d80*/  IMAD.WIDE.U32 R40, R51, R88, RZ ;  /* 0x0000005833287225 */ /* 0x001fc800078e00ff */
[----:B-1----:R-:W-:-:S04]  /*6d90*/  IMAD.WIDE.U32 R42, R57, R90, RZ ;  /* 0x0000005a392a7225 */ /* 0x002fc800078e00ff */
[----:B------:R-:W-:-:S04]  /*6da0*/  IMAD.HI.U32 R3, R3, R6, RZ ;  /* 0x0000000603037227 */ /* 0x000fc800078e00ff */
[-C--:B------:R-:W-:Y:S02]  /*6db0*/  IMAD R33, R40, R7.reuse, RZ ;  /* 0x0000000728217224 */ /* 0x080fe400078e02ff */
[----:B------:R-:W-:Y:S01]  /*6dc0*/  IMAD R49, R42, R7, RZ ;  /* 0x000000072a317224 */ /* 0x000fe200078e02ff */
[-C--:B------:R-:W-:Y:S01]  /*6dd0*/  IADD3 R3, R35, R6.reuse, -R3 ;  /* 0x0000000623037210 */ /* 0x080fe20007ffe803 */
[----:B------:R-:W-:-:S04]  /*6de0*/  IMAD.HI.U32 R33, R33, R6, RZ ;  /* 0x0000000621217227 */ /* 0x000fc800078e00ff */
[----:B------:R-:W-:-:S04]  /*6df0*/  IMAD.HI.U32 R49, R49, R6, RZ ;  /* 0x0000000631317227 */ /* 0x000fc800078e00ff */
[----:B------:R-:W-:Y:S01]  /*6e00*/  IMAD R34, R6, 0x2, R48 ;  /* 0x0000000206227824 */ /* 0x000fe200078e0230 */
[-C--:B------:R-:W-:Y:S02]  /*6e10*/  IADD3 R33, R41, R6.reuse, -R33 ;  /* 0x0000000629217210 */ /* 0x080fe40007ffe821 */
[----:B------:R-:W-:Y:S01]  /*6e20*/  IADD3 R49, R43, R6, -R49 ;  /* 0x000000062b317210 */ /* 0x000fe20007ffe831 */
[----:B------:R-:W-:Y:S01]  /*6e30*/  IMAD.IADD R83, R34, 0x1, -R3 ;  /* 0x0000000122537824 */ /* 0x000fe200078e0a03 */
[C---:B------:R-:W-:Y:S01]  /*6e40*/  LEA R40, R6.reuse, R50, 0x1 ;  /* 0x0000003206287211 */ /* 0x040fe200078e08ff */
[----:B------:R-:W-:-:S04]  /*6e50*/  IMAD R34, R6, 0x2, R56 ;  /* 0x0000000206227824 */ /* 0x000fc800078e0238 */
[----:B------:R-:W-:Y:S02]  /*6e60*/  IMAD.IADD R89, R40, 0x1, -R33 ;  /* 0x0000000128597824 */ /* 0x000fe400078e0a21 */
[----:B------:R-:W-:Y:S02]  /*6e70*/  IMAD.IADD R57, R34, 0x1, -R49 ;  /* 0x0000000122397824 */ /* 0x000fe400078e0a31 */
[----:B--2---:R-:W-:-:S04]  /*6e80*/  IMAD.WIDE.U32 R34, R59, R80, RZ ;  /* 0x000000503b227225 */ /* 0x004fc800078e00ff */
[----:B-----5:R-:W-:-:S04]  /*6e90*/  IMAD.WIDE.U32 R40, R13, R66, RZ ;  /* 0x000000420d287225 */ /* 0x020fc800078e00ff */
[----:B------:R-:W-:Y:S02]  /*6ea0*/  IMAD.IADD R82, R3, 0x1, R48 ;  /* 0x0000000103527824 */ /* 0x000fe400078e0230 */
[----:B------:R-:W-:Y:S02]  /*6eb0*/  IMAD.IADD R56, R49, 0x1, R56 ;  /* 0x0000000131387824 */ /* 0x000fe400078e0238 */
[----:B----4-:R-:W-:-:S04]  /*6ec0*/  IMAD.WIDE.U32 R48, R5, R64, RZ ;  /* 0x0000004005307225 */ /* 0x010fc800078e00ff */
[-C--:B------:R-:W-:Y:S02]  /*6ed0*/  IMAD R3, R34, R7.reuse, RZ ;  /* 0x0000000722037224 */ /* 0x080fe400078e02ff */
[----:B------:R-:W-:Y:S02]  /*6ee0*/  IMAD R5, R40, R7, RZ ;  /* 0x0000000728057224 */ /* 0x000fe400078e02ff */
[----:B------:R-:W-:Y:S02]  /*6ef0*/  IMAD.IADD R88, R33, 0x1, R50 ;  /* 0x0000000121587824 */ /* 0x000fe400078e0232 */
[----:B------:R-:W-:-:S04]  /*6f00*/  IMAD.WIDE.U32 R42, R11, R72, RZ ;  /* 0x000000480b2a7225 */ /* 0x000fc800078e00ff */
[----:B------:R-:W-:-:S04]  /*6f10*/  IMAD.WIDE.U32 R50, R9, R74, RZ ;  /* 0x0000004a09327225 */ /* 0x000fc800078e00ff */
[----:B------:R-:W-:-:S04]  /*6f20*/  IMAD.HI.U32 R3, R3, R6, RZ ;  /* 0x0000000603037227 */ /* 0x000fc800078e00ff */
[----:B------:R-:W-:-:S04]  /*6f30*/  IMAD.HI.U32 R5, R5, R6, RZ ;  /* 0x0000000605057227 */ /* 0x000fc800078e00ff */
[-C--:B------:R-:W-:Y:S02]  /*6f40*/  IMAD R9, R42, R7.reuse, RZ ;  /* 0x000000072a097224 */ /* 0x080fe400078e02ff */
[-C--:B------:R-:W-:Y:S02]  /*6f50*/  IMAD R11, R48, R7.reuse, RZ ;  /* 0x00000007300b7224 */ /* 0x080fe400078e02ff */
[----:B------:R-:W-:Y:S01]  /*6f60*/  IMAD R7, R50, R7, RZ ;  /* 0x0000000732077224 */ /* 0x000fe200078e02ff */
[-C--:B------:R-:W-:Y:S01]  /*6f70*/  IADD3 R3, R35, R6.reuse, -R3 ;  /* 0x0000000623037210 */ /* 0x080fe20007ffe803 */
[-C--:B------:R-:W-:Y:S01]  /*6f80*/  IMAD.HI.U32 R9, R9, R6.reuse, RZ ;  /* 0x0000000609097227 */ /* 0x080fe200078e00ff */
[----:B------:R-:W-:Y:S02]  /*6f90*/  IADD3 R5, R41, R6, -R5 ;  /* 0x0000000629057210 */ /* 0x000fe40007ffe805 */
[----:B------:R-:W-:Y:S01]  /*6fa0*/  LEA R34, R6, R58, 0x1 ;  /* 0x0000003a06227211 */ /* 0x000fe200078e08ff */
[----:B------:R-:W-:-:S04]  /*6fb0*/  IMAD.HI.U32 R11, R11, R6, RZ ;  /* 0x000000060b0b7227 */ /* 0x000fc800078e00ff */
[----:B------:R-:W-:-:S04]  /*6fc0*/  IMAD.HI.U32 R7, R7, R6, RZ ;  /* 0x0000000607077227 */ /* 0x000fc800078e00ff */
[----:B------:R-:W-:Y:S01]  /*6fd0*/  IMAD R40, R6, 0x2, R12 ;  /* 0x0000000206287824 */ /* 0x000fe200078e020c */
[-C--:B------:R-:W-:Y:S01]  /*6fe0*/  IADD3 R9, R43, R6.reuse, -R9 ;  /* 0x000000062b097210 */ /* 0x080fe20007ffe809 */
[----:B------:R-:W-:Y:S01]  /*6ff0*/  IMAD.IADD R59, R34, 0x1, -R3 ;  /* 0x00000001223b7824 */ /* 0x000fe200078e0a03 */
[-C--:B------:R-:W-:Y:S01]  /*7000*/  IADD3 R49, R49, R6.reuse, -R11 ;  /* 0x0000000631317210 */ /* 0x080fe20007ffe80b */
[----:B------:R-:W-:Y:S01]  /*7010*/  IMAD.IADD R13, R40, 0x1, -R5 ;  /* 0x00000001280d7824 */ /* 0x000fe200078e0a05 */
[----:B------:R-:W-:Y:S01]  /*7020*/  IADD3 R7, R51, R6, -R7 ;  /* 0x0000000633077210 */ /* 0x000fe20007ffe807 */
[C---:B------:R-:W-:Y:S02]  /*7030*/  IMAD R34, R6.reuse, 0x2, R10 ;  /* 0x0000000206227824 */ /* 0x040fe400078e020a */
[C---:B------:R-:W-:Y:S02]  /*7040*/  IMAD R40, R6.reuse, 0x2, R4 ;  /* 0x0000000206287824 */ /* 0x040fe400078e0204 */
[----:B------:R-:W-:Y:S01]  /*7050*/  IMAD R6, R6, 0x2, R8 ;  /* 0x0000000206067824 */ /* 0x000fe200078e0208 */
[----:B------:R-:W-:Y:S01]  /*7060*/  IADD3 R10, R9, R10, RZ ;  /* 0x0000000a090a7210 */ /* 0x000fe20007ffe0ff */
[----:B------:R-:W-:-:S02]  /*7070*/  IMAD.IADD R12, R5, 0x1, R12 ;  /* 0x00000001050c7824 */ /* 0x000fc400078e020c */
[----:B------:R-:W-:Y:S02]  /*7080*/  IMAD.IADD R11, R34, 0x1, -R9 ;  /* 0x00000001220b7824 */ /* 0x000fe400078e0a09 */
[----:B------:R-:W-:Y:S02]  /*7090*/  IMAD.IADD R58, R3, 0x1, R58 ;  /* 0x00000001033a7824 */ /* 0x000fe400078e023a */
[----:B------:R-:W-:Y:S02]  /*70a0*/  IMAD.IADD R4, R49, 0x1, R4 ;  /* 0x0000000131047824 */ /* 0x000fe400078e0204 */
[----:B------:R-:W-:Y:S02]  /*70b0*/  IMAD.IADD R5, R40, 0x1, -R49 ;  /* 0x0000000128057824 */ /* 0x000fe400078e0a31 */
[----:B------:R-:W-:Y:S02]  /*70c0*/  IMAD.IADD R8, R7, 0x1, R8 ;  /* 0x0000000107087824 */ /* 0x000fe400078e0208 */
[----:B------:R-:W-:Y:S01]  /*70d0*/  IMAD.IADD R9, R6, 0x1, -R7 ;  /* 0x0000000106097824 */ /* 0x000fe200078e0a07 */
[----:B------:R-:W-:Y:S04]  /*70e0*/  STS.64 [R32.X8+`(shared_array)], R82 ;  /* 0x0000005220007388 */ /* 0x000fe80000008a00 */
[----:B------:R-:W-:Y:S04]  /*70f0*/  STS.64 [R32.X8+`((shared_array + 0x400))], R88 ;  /* 0x0000005820007388 */ /* 0x000fe80000008a00 */
[----:B------:R-:W-:Y:S04]  /*7100*/  STS.64 [R32.X8+`((shared_array + 0x800))], R56 ;  /* 0x0000003820007388 */ /* 0x000fe80000008a00 */
[----:B------:R-:W-:Y:S04]  /*7110*/  STS.64 [R32.X8+`((shared_array + 0xc00))], R58 ;  /* 0x0000003a20007388 */ /* 0x000fe80000008a00 */
[----:B------:R-:W-:Y:S04]  /*7120*/  STS.64 [R32.X8+`((shared_array + 0x1000))], R12 ;  /* 0x0000000c20007388 */ /* 0x000fe80000008a00 */
[----:B------:R-:W-:Y:S04]  /*7130*/  STS.64 [R32.X8+`((shared_array + 0x1400))], R10 ;  /* 0x0000000a20007388 */ /* 0x000fe80000008a00 */
[----:B------:R-:W-:Y:S04]  /*7140*/  STS.64 [R32.X8+`((shared_array + 0x1800))], R4 ;  /* 0x0000000420007388 */ /* 0x000fe80000008a00 */
[----:B------:R-:W-:Y:S04]  /*7150*/  STS.64 [R32.X8+`((shared_array + 0x1c00))], R8 ;  /* 0x0000000820007388 */ /* 0x000fe80000008a00 */
[----:B------:R-:W-:Y:S06]  /*7160*/  BAR.SYNC 0x0 ;  /* 0x0000000000007b1d */ /* 0x000fec0000000000 */
[----:B------:R-:W0:Y:S04]  /*7170*/  LDS R3, [R0.X4+`(shared_array)] ;  /* 0x0000000000037984 */ /* 0x000e280000004800 */
[----:B0-----:R-:W-:Y:S04]  /*7180*/  ST.E [R14.64], R3 ;  /* 0x000000030e007985 */ /* 0x001fe8000c101904 */
[----:B------:R-:W0:Y:S04]  /*7190*/  LDS R7, [R0.X4+`((shared_array + 0x200))] ;  /* 0x0000000000077984 */ /* 0x000e280000004800 */
[----:B0-----:R-:W-:Y:S04]  /*71a0*/  ST.E [R14.64+0x200], R7 ;  /* 0x000200070e007985 */ /* 0x001fe8000c101904 */
        /* <DEDUP_REMOVED lines=27> */
[----:B0-----:R0:W-:Y:S02]  /*7360*/  ST.E [R14.64+0x1e00], R13 ;  /* 0x001e000d0e007985 */ /* 0x0011e4000c101904 */
[----:B0-----:R-:W-:Y:S05]  /*7370*/  RET.ABS.NODEC R20 0x0 ;  /* 0x0000000014007950 */ /* 0x001fea0003e00000 */
.L_x_2:
        /* <DEDUP_REMOVED lines=16> */
.L_x_5:


//--------------------- SYMBOLS --------------------------

	.type		shared_array,@"STT_CUDA_OBJECT"
	.other		shared_array,@"STO_CUDA_SHARED STV_DEFAULT"
